//
// Generated by NVIDIA NVVM Compiler
//
// Compiler Build ID: CL-36424714
// Cuda compilation tools, release 13.0, V13.0.88
// Based on NVVM 20.0.0
//

.version 9.0
.target sm_100
.address_size 64

	// .globl	_Z20convolutionRowDevicePfS_S_iii
.extern .func  (.param .b32 func_retval0) vprintf
(
	.param .b64 vprintf_param_0,
	.param .b64 vprintf_param_1
)
;
.global .align 1 .b8 $str[38] = {82, 111, 119, 33, 32, 98, 108, 111, 99, 107, 61, 37, 100, 44, 32, 116, 104, 114, 101, 97, 100, 61, 37, 100, 44, 32, 120, 61, 37, 100, 44, 32, 121, 61, 37, 100, 10};
.global .align 1 .b8 $str$1[41] = {67, 111, 108, 117, 109, 110, 33, 32, 98, 108, 111, 99, 107, 61, 37, 100, 44, 32, 116, 104, 114, 101, 97, 100, 61, 37, 100, 44, 32, 120, 61, 37, 100, 44, 32, 121, 61, 37, 100, 10};

.visible .entry _Z20convolutionRowDevicePfS_S_iii(
	.param .u64 .ptr .align 1 _Z20convolutionRowDevicePfS_S_iii_param_0,
	.param .u64 .ptr .align 1 _Z20convolutionRowDevicePfS_S_iii_param_1,
	.param .u64 .ptr .align 1 _Z20convolutionRowDevicePfS_S_iii_param_2,
	.param .u32 _Z20convolutionRowDevicePfS_S_iii_param_3,
	.param .u32 _Z20convolutionRowDevicePfS_S_iii_param_4,
	.param .u32 _Z20convolutionRowDevicePfS_S_iii_param_5
)
{
	.local .align 16 .b8 	__local_depot0[16];
	.reg .b64 	%SP;
	.reg .b64 	%SPL;
	.reg .pred 	%p<26>;
	.reg .b32 	%r<78>;
	.reg .b32 	%f<86>;
	.reg .b64 	%rd<29>;

	mov.u64 	%SPL, __local_depot0;
	cvta.local.u64 	%SP, %SPL;
	ld.param.u64 	%rd11, [_Z20convolutionRowDevicePfS_S_iii_param_0];
	ld.param.u64 	%rd12, [_Z20convolutionRowDevicePfS_S_iii_param_1];
	ld.param.u64 	%rd13, [_Z20convolutionRowDevicePfS_S_iii_param_2];
	ld.param.u32 	%r32, [_Z20convolutionRowDevicePfS_S_iii_param_3];
	ld.param.u32 	%r33, [_Z20convolutionRowDevicePfS_S_iii_param_4];
	ld.param.u32 	%r34, [_Z20convolutionRowDevicePfS_S_iii_param_5];
	cvta.to.global.u64 	%rd1, %rd13;
	cvta.to.global.u64 	%rd2, %rd12;
	add.u64 	%rd14, %SP, 0;
	add.u64 	%rd15, %SPL, 0;
	mov.u32 	%r35, %ntid.x;
	mov.u32 	%r36, %ctaid.x;
	mov.u32 	%r37, %tid.x;
	mad.lo.s32 	%r38, %r35, %r36, %r37;
	mov.u32 	%r39, %ntid.y;
	mov.u32 	%r40, %ctaid.y;
	mov.u32 	%r41, %tid.y;
	mad.lo.s32 	%r42, %r39, %r40, %r41;
	st.local.v4.u32 	[%rd15], {%r36, %r37, %r38, %r42};
	mov.u64 	%rd16, $str;
	cvta.global.u64 	%rd17, %rd16;
	{ // callseq 0, 0
	.param .b64 param0;
	st.param.b64 	[param0], %rd17;
	.param .b64 param1;
	st.param.b64 	[param1], %rd14;
	.param .b32 retval0;
	call.uni (retval0), 
	vprintf, 
	(
	param0, 
	param1
	);
	ld.param.b32 	%r43, [retval0];
	} // callseq 0
	setp.lt.s32 	%p1, %r33, 1;
	@%p1 bra 	$L__BB0_44;
	setp.lt.s32 	%p2, %r32, 1;
	neg.s32 	%r1, %r34;
	setp.lt.s32 	%p3, %r34, 0;
	or.pred  	%p4, %p2, %p3;
	@%p4 bra 	$L__BB0_44;
	shl.b32 	%r2, %r34, 1;
	and.b32  	%r3, %r34, 1;
	cvta.to.global.u64 	%rd3, %rd11;
	mov.b32 	%r68, 0;
$L__BB0_3:
	mul.lo.s32 	%r5, %r68, %r32;
	mov.b32 	%r69, 0;
$L__BB0_4:
	setp.lt.u32 	%p5, %r34, 4;
	add.s32 	%r7, %r69, %r5;
	mul.wide.u32 	%rd18, %r7, 4;
	add.s64 	%rd4, %rd3, %rd18;
	mov.f32 	%f78, 0f00000000;
	mov.u32 	%r76, %r1;
	@%p5 bra 	$L__BB0_24;
	sub.s32 	%r74, 3, %r34;
	add.s32 	%r47, %r2, 1;
	and.b32  	%r48, %r47, -8;
	neg.s32 	%r73, %r48;
	add.s32 	%r70, %r1, %r69;
	add.s32 	%r72, %r70, %r5;
	mov.f32 	%f78, 0f00000000;
	mov.u32 	%r71, %r2;
$L__BB0_6:
	.pragma "nounroll";
	setp.ge.u32 	%p6, %r70, %r32;
	mul.wide.s32 	%rd19, %r71, 4;
	add.s64 	%rd5, %rd1, %rd19;
	mul.wide.s32 	%rd20, %r72, 4;
	add.s64 	%rd6, %rd2, %rd20;
	@%p6 bra 	$L__BB0_8;
	ld.global.f32 	%f37, [%rd6];
	ld.global.f32 	%f38, [%rd5];
	fma.rn.f32 	%f78, %f37, %f38, %f78;
$L__BB0_8:
	st.global.f32 	[%rd4], %f78;
	add.s32 	%r49, %r70, 1;
	setp.ge.u32 	%p7, %r49, %r32;
	@%p7 bra 	$L__BB0_10;
	ld.global.f32 	%f39, [%rd6+4];
	ld.global.f32 	%f40, [%rd5+-4];
	fma.rn.f32 	%f78, %f39, %f40, %f78;
$L__BB0_10:
	st.global.f32 	[%rd4], %f78;
	add.s32 	%r50, %r70, 2;
	setp.ge.u32 	%p8, %r50, %r32;
	@%p8 bra 	$L__BB0_12;
	ld.global.f32 	%f41, [%rd6+8];
	ld.global.f32 	%f42, [%rd5+-8];
	fma.rn.f32 	%f78, %f41, %f42, %f78;
$L__BB0_12:
	st.global.f32 	[%rd4], %f78;
	add.s32 	%r51, %r70, 3;
	setp.ge.u32 	%p9, %r51, %r32;
	@%p9 bra 	$L__BB0_14;
	ld.global.f32 	%f43, [%rd6+12];
	ld.global.f32 	%f44, [%rd5+-12];
	fma.rn.f32 	%f78, %f43, %f44, %f78;
$L__BB0_14:
	st.global.f32 	[%rd4], %f78;
	add.s32 	%r52, %r70, 4;
	setp.ge.u32 	%p10, %r52, %r32;
	@%p10 bra 	$L__BB0_16;
	ld.global.f32 	%f45, [%rd6+16];
	ld.global.f32 	%f46, [%rd5+-16];
	fma.rn.f32 	%f78, %f45, %f46, %f78;
$L__BB0_16:
	st.global.f32 	[%rd4], %f78;
	add.s32 	%r53, %r70, 5;
	setp.ge.u32 	%p11, %r53, %r32;
	@%p11 bra 	$L__BB0_18;
	ld.global.f32 	%f47, [%rd6+20];
	ld.global.f32 	%f48, [%rd5+-20];
	fma.rn.f32 	%f78, %f47, %f48, %f78;
$L__BB0_18:
	st.global.f32 	[%rd4], %f78;
	add.s32 	%r54, %r70, 6;
	setp.ge.u32 	%p12, %r54, %r32;
	@%p12 bra 	$L__BB0_20;
	ld.global.f32 	%f49, [%rd6+24];
	ld.global.f32 	%f50, [%rd5+-24];
	fma.rn.f32 	%f78, %f49, %f50, %f78;
$L__BB0_20:
	st.global.f32 	[%rd4], %f78;
	add.s32 	%r55, %r70, 7;
	setp.ge.u32 	%p13, %r55, %r32;
	@%p13 bra 	$L__BB0_22;
	ld.global.f32 	%f51, [%rd6+28];
	ld.global.f32 	%f52, [%rd5+-28];
	fma.rn.f32 	%f78, %f51, %f52, %f78;
$L__BB0_22:
	st.global.f32 	[%rd4], %f78;
	add.s32 	%r74, %r74, 8;
	add.s32 	%r73, %r73, 8;
	add.s32 	%r72, %r72, 8;
	add.s32 	%r71, %r71, -8;
	add.s32 	%r70, %r70, 8;
	setp.ne.s32 	%p14, %r73, 0;
	@%p14 bra 	$L__BB0_6;
	add.s32 	%r76, %r74, -3;
$L__BB0_24:
	and.b32  	%r56, %r2, 6;
	setp.lt.u32 	%p15, %r56, 3;
	@%p15 bra 	$L__BB0_34;
	add.s32 	%r24, %r76, %r69;
	setp.ge.u32 	%p16, %r24, %r32;
	sub.s32 	%r57, %r34, %r76;
	mul.wide.s32 	%rd21, %r57, 4;
	add.s64 	%rd7, %rd1, %rd21;
	add.s32 	%r58, %r7, %r76;
	mul.wide.s32 	%rd22, %r58, 4;
	add.s64 	%rd8, %rd2, %rd22;
	@%p16 bra 	$L__BB0_27;
	ld.global.f32 	%f53, [%rd8];
	ld.global.f32 	%f54, [%rd7];
	fma.rn.f32 	%f78, %f53, %f54, %f78;
$L__BB0_27:
	st.global.f32 	[%rd4], %f78;
	add.s32 	%r59, %r24, 1;
	setp.ge.u32 	%p17, %r59, %r32;
	@%p17 bra 	$L__BB0_29;
	ld.global.f32 	%f55, [%rd8+4];
	ld.global.f32 	%f56, [%rd7+-4];
	fma.rn.f32 	%f78, %f55, %f56, %f78;
$L__BB0_29:
	st.global.f32 	[%rd4], %f78;
	add.s32 	%r60, %r24, 2;
	setp.ge.u32 	%p18, %r60, %r32;
	@%p18 bra 	$L__BB0_31;
	ld.global.f32 	%f57, [%rd8+8];
	ld.global.f32 	%f58, [%rd7+-8];
	fma.rn.f32 	%f78, %f57, %f58, %f78;
$L__BB0_31:
	st.global.f32 	[%rd4], %f78;
	add.s32 	%r61, %r24, 3;
	setp.ge.u32 	%p19, %r61, %r32;
	@%p19 bra 	$L__BB0_33;
	ld.global.f32 	%f59, [%rd8+12];
	ld.global.f32 	%f60, [%rd7+-12];
	fma.rn.f32 	%f78, %f59, %f60, %f78;
$L__BB0_33:
	st.global.f32 	[%rd4], %f78;
	add.s32 	%r76, %r76, 4;
$L__BB0_34:
	setp.eq.s32 	%p20, %r3, 0;
	@%p20 bra 	$L__BB0_40;
	add.s32 	%r27, %r76, %r69;
	setp.ge.u32 	%p21, %r27, %r32;
	sub.s32 	%r62, %r34, %r76;
	mul.wide.s32 	%rd23, %r62, 4;
	add.s64 	%rd9, %rd1, %rd23;
	add.s32 	%r63, %r7, %r76;
	mul.wide.s32 	%rd24, %r63, 4;
	add.s64 	%rd10, %rd2, %rd24;
	@%p21 bra 	$L__BB0_37;
	ld.global.f32 	%f61, [%rd10];
	ld.global.f32 	%f62, [%rd9];
	fma.rn.f32 	%f78, %f61, %f62, %f78;
$L__BB0_37:
	st.global.f32 	[%rd4], %f78;
	add.s32 	%r64, %r27, 1;
	setp.ge.u32 	%p22, %r64, %r32;
	@%p22 bra 	$L__BB0_39;
	ld.global.f32 	%f63, [%rd10+4];
	ld.global.f32 	%f64, [%rd9+-4];
	fma.rn.f32 	%f78, %f63, %f64, %f78;
$L__BB0_39:
	st.global.f32 	[%rd4], %f78;
	add.s32 	%r76, %r76, 2;
$L__BB0_40:
	add.s32 	%r65, %r76, %r69;
	setp.ge.u32 	%p23, %r65, %r32;
	@%p23 bra 	$L__BB0_42;
	add.s32 	%r66, %r7, %r76;
	mul.wide.s32 	%rd25, %r66, 4;
	add.s64 	%rd26, %rd2, %rd25;
	ld.global.f32 	%f65, [%rd26];
	sub.s32 	%r67, %r34, %r76;
	mul.wide.s32 	%rd27, %r67, 4;
	add.s64 	%rd28, %rd1, %rd27;
	ld.global.f32 	%f66, [%rd28];
	fma.rn.f32 	%f78, %f65, %f66, %f78;
$L__BB0_42:
	st.global.f32 	[%rd4], %f78;
	add.s32 	%r69, %r69, 1;
	setp.ne.s32 	%p24, %r69, %r32;
	@%p24 bra 	$L__BB0_4;
	add.s32 	%r68, %r68, 1;
	setp.ne.s32 	%p25, %r68, %r33;
	@%p25 bra 	$L__BB0_3;
$L__BB0_44:
	ret;

}
	// .globl	_Z23convolutionColumnDevicePfS_S_iii
.visible .entry _Z23convolutionColumnDevicePfS_S_iii(
	.param .u64 .ptr .align 1 _Z23convolutionColumnDevicePfS_S_iii_param_0,
	.param .u64 .ptr .align 1 _Z23convolutionColumnDevicePfS_S_iii_param_1,
	.param .u64 .ptr .align 1 _Z23convolutionColumnDevicePfS_S_iii_param_2,
	.param .u32 _Z23convolutionColumnDevicePfS_S_iii_param_3,
	.param .u32 _Z23convolutionColumnDevicePfS_S_iii_param_4,
	.param .u32 _Z23convolutionColumnDevicePfS_S_iii_param_5
)
{
	.local .align 16 .b8 	__local_depot1[16];
	.reg .b64 	%SP;
	.reg .b64 	%SPL;
	.reg .pred 	%p<26>;
	.reg .b32 	%r<127>;
	.reg .b32 	%f<86>;
	.reg .b64 	%rd<51>;

	mov.u64 	%SPL, __local_depot1;
	cvta.local.u64 	%SP, %SPL;
	ld.param.u64 	%rd8, [_Z23convolutionColumnDevicePfS_S_iii_param_0];
	ld.param.u64 	%rd9, [_Z23convolutionColumnDevicePfS_S_iii_param_1];
	ld.param.u64 	%rd10, [_Z23convolutionColumnDevicePfS_S_iii_param_2];
	ld.param.u32 	%r67, [_Z23convolutionColumnDevicePfS_S_iii_param_3];
	ld.param.u32 	%r68, [_Z23convolutionColumnDevicePfS_S_iii_param_4];
	ld.param.u32 	%r69, [_Z23convolutionColumnDevicePfS_S_iii_param_5];
	cvta.to.global.u64 	%rd1, %rd10;
	cvta.to.global.u64 	%rd2, %rd9;
	add.u64 	%rd11, %SP, 0;
	add.u64 	%rd12, %SPL, 0;
	mov.u32 	%r70, %ntid.x;
	mov.u32 	%r71, %ctaid.x;
	mov.u32 	%r72, %tid.x;
	mad.lo.s32 	%r73, %r70, %r71, %r72;
	mov.u32 	%r74, %ntid.y;
	mov.u32 	%r75, %ctaid.y;
	mov.u32 	%r76, %tid.y;
	mad.lo.s32 	%r77, %r74, %r75, %r76;
	st.local.v4.u32 	[%rd12], {%r71, %r72, %r73, %r77};
	mov.u64 	%rd13, $str$1;
	cvta.global.u64 	%rd14, %rd13;
	{ // callseq 1, 0
	.param .b64 param0;
	st.param.b64 	[param0], %rd14;
	.param .b64 param1;
	st.param.b64 	[param1], %rd11;
	.param .b32 retval0;
	call.uni (retval0), 
	vprintf, 
	(
	param0, 
	param1
	);
	ld.param.b32 	%r78, [retval0];
	} // callseq 1
	setp.lt.s32 	%p1, %r68, 1;
	@%p1 bra 	$L__BB1_44;
	setp.lt.s32 	%p2, %r67, 1;
	neg.s32 	%r1, %r69;
	setp.lt.s32 	%p3, %r69, 0;
	or.pred  	%p4, %p2, %p3;
	@%p4 bra 	$L__BB1_44;
	shl.b32 	%r2, %r69, 1;
	and.b32  	%r3, %r69, 1;
	sub.s32 	%r4, 3, %r69;
	shl.b32 	%r5, %r67, 3;
	sub.s32 	%r6, 5, %r69;
	cvta.to.global.u64 	%rd3, %rd8;
	mov.b32 	%r110, 0;
$L__BB1_3:
	mul.lo.s32 	%r8, %r110, %r67;
	add.s32 	%r9, %r1, %r110;
	sub.s32 	%r82, %r110, %r69;
	mad.lo.s32 	%r10, %r67, %r82, %r67;
	add.s32 	%r83, %r82, 2;
	mul.lo.s32 	%r11, %r67, %r83;
	add.s32 	%r84, %r4, %r110;
	mul.lo.s32 	%r12, %r67, %r84;
	add.s32 	%r85, %r82, 4;
	mul.lo.s32 	%r13, %r67, %r85;
	add.s32 	%r86, %r6, %r110;
	mul.lo.s32 	%r14, %r67, %r86;
	add.s32 	%r87, %r82, 6;
	mul.lo.s32 	%r15, %r67, %r87;
	add.s32 	%r88, %r82, 7;
	mul.lo.s32 	%r16, %r67, %r88;
	mul.lo.s32 	%r17, %r67, %r9;
	mov.b32 	%r111, 0;
$L__BB1_4:
	setp.lt.u32 	%p5, %r69, 4;
	add.s32 	%r89, %r111, %r8;
	mul.wide.u32 	%rd15, %r89, 4;
	add.s64 	%rd4, %rd3, %rd15;
	mov.f32 	%f78, 0f00000000;
	mov.u32 	%r125, %r1;
	@%p5 bra 	$L__BB1_24;
	add.s32 	%r90, %r2, 1;
	and.b32  	%r91, %r90, -8;
	neg.s32 	%r122, %r91;
	add.s32 	%r119, %r10, %r111;
	add.s32 	%r118, %r11, %r111;
	add.s32 	%r117, %r12, %r111;
	add.s32 	%r116, %r13, %r111;
	add.s32 	%r115, %r14, %r111;
	add.s32 	%r114, %r15, %r111;
	add.s32 	%r113, %r16, %r111;
	add.s32 	%r112, %r17, %r111;
	mov.f32 	%f78, 0f00000000;
	mov.u32 	%r120, %r9;
	mov.u32 	%r121, %r2;
	mov.u32 	%r123, %r4;
$L__BB1_6:
	.pragma "nounroll";
	setp.ge.u32 	%p6, %r120, %r68;
	mul.wide.s32 	%rd16, %r121, 4;
	add.s64 	%rd5, %rd1, %rd16;
	@%p6 bra 	$L__BB1_8;
	mul.wide.s32 	%rd17, %r112, 4;
	add.s64 	%rd18, %rd2, %rd17;
	ld.global.f32 	%f37, [%rd18];
	ld.global.f32 	%f38, [%rd5];
	fma.rn.f32 	%f78, %f37, %f38, %f78;
$L__BB1_8:
	st.global.f32 	[%rd4], %f78;
	add.s32 	%r92, %r120, 1;
	setp.ge.u32 	%p7, %r92, %r68;
	@%p7 bra 	$L__BB1_10;
	mul.wide.s32 	%rd19, %r119, 4;
	add.s64 	%rd20, %rd2, %rd19;
	ld.global.f32 	%f39, [%rd20];
	ld.global.f32 	%f40, [%rd5+-4];
	fma.rn.f32 	%f78, %f39, %f40, %f78;
$L__BB1_10:
	st.global.f32 	[%rd4], %f78;
	add.s32 	%r93, %r120, 2;
	setp.ge.u32 	%p8, %r93, %r68;
	@%p8 bra 	$L__BB1_12;
	mul.wide.s32 	%rd21, %r118, 4;
	add.s64 	%rd22, %rd2, %rd21;
	ld.global.f32 	%f41, [%rd22];
	ld.global.f32 	%f42, [%rd5+-8];
	fma.rn.f32 	%f78, %f41, %f42, %f78;
$L__BB1_12:
	st.global.f32 	[%rd4], %f78;
	add.s32 	%r94, %r120, 3;
	setp.ge.u32 	%p9, %r94, %r68;
	@%p9 bra 	$L__BB1_14;
	mul.wide.s32 	%rd23, %r117, 4;
	add.s64 	%rd24, %rd2, %rd23;
	ld.global.f32 	%f43, [%rd24];
	ld.global.f32 	%f44, [%rd5+-12];
	fma.rn.f32 	%f78, %f43, %f44, %f78;
$L__BB1_14:
	st.global.f32 	[%rd4], %f78;
	add.s32 	%r95, %r120, 4;
	setp.ge.u32 	%p10, %r95, %r68;
	@%p10 bra 	$L__BB1_16;
	mul.wide.s32 	%rd25, %r116, 4;
	add.s64 	%rd26, %rd2, %rd25;
	ld.global.f32 	%f45, [%rd26];
	ld.global.f32 	%f46, [%rd5+-16];
	fma.rn.f32 	%f78, %f45, %f46, %f78;
$L__BB1_16:
	st.global.f32 	[%rd4], %f78;
	add.s32 	%r96, %r120, 5;
	setp.ge.u32 	%p11, %r96, %r68;
	@%p11 bra 	$L__BB1_18;
	mul.wide.s32 	%rd27, %r115, 4;
	add.s64 	%rd28, %rd2, %rd27;
	ld.global.f32 	%f47, [%rd28];
	ld.global.f32 	%f48, [%rd5+-20];
	fma.rn.f32 	%f78, %f47, %f48, %f78;
$L__BB1_18:
	st.global.f32 	[%rd4], %f78;
	add.s32 	%r97, %r120, 6;
	setp.ge.u32 	%p12, %r97, %r68;
	@%p12 bra 	$L__BB1_20;
	mul.wide.s32 	%rd29, %r114, 4;
	add.s64 	%rd30, %rd2, %rd29;
	ld.global.f32 	%f49, [%rd30];
	ld.global.f32 	%f50, [%rd5+-24];
	fma.rn.f32 	%f78, %f49, %f50, %f78;
$L__BB1_20:
	st.global.f32 	[%rd4], %f78;
	add.s32 	%r98, %r120, 7;
	setp.ge.u32 	%p13, %r98, %r68;
	@%p13 bra 	$L__BB1_22;
	mul.wide.s32 	%rd31, %r113, 4;
	add.s64 	%rd32, %rd2, %rd31;
	ld.global.f32 	%f51, [%rd32];
	ld.global.f32 	%f52, [%rd5+-28];
	fma.rn.f32 	%f78, %f51, %f52, %f78;
$L__BB1_22:
	st.global.f32 	[%rd4], %f78;
	add.s32 	%r123, %r123, 8;
	add.s32 	%r122, %r122, 8;
	add.s32 	%r121, %r121, -8;
	add.s32 	%r120, %r120, 8;
	add.s32 	%r119, %r119, %r5;
	add.s32 	%r118, %r118, %r5;
	add.s32 	%r117, %r117, %r5;
	add.s32 	%r116, %r116, %r5;
	add.s32 	%r115, %r115, %r5;
	add.s32 	%r114, %r114, %r5;
	add.s32 	%r113, %r113, %r5;
	add.s32 	%r112, %r112, %r5;
	setp.ne.s32 	%p14, %r122, 0;
	@%p14 bra 	$L__BB1_6;
	add.s32 	%r125, %r123, -3;
$L__BB1_24:
	and.b32  	%r99, %r2, 6;
	setp.lt.u32 	%p15, %r99, 3;
	@%p15 bra 	$L__BB1_34;
	add.s32 	%r54, %r125, %r110;
	setp.ge.u32 	%p16, %r54, %r68;
	sub.s32 	%r100, %r69, %r125;
	mul.wide.s32 	%rd33, %r100, 4;
	add.s64 	%rd6, %rd1, %rd33;
	@%p16 bra 	$L__BB1_27;
	mad.lo.s32 	%r101, %r54, %r67, %r111;
	mul.wide.s32 	%rd34, %r101, 4;
	add.s64 	%rd35, %rd2, %rd34;
	ld.global.f32 	%f53, [%rd35];
	ld.global.f32 	%f54, [%rd6];
	fma.rn.f32 	%f78, %f53, %f54, %f78;
$L__BB1_27:
	st.global.f32 	[%rd4], %f78;
	add.s32 	%r55, %r54, 1;
	setp.ge.u32 	%p17, %r55, %r68;
	@%p17 bra 	$L__BB1_29;
	mad.lo.s32 	%r102, %r55, %r67, %r111;
	mul.wide.s32 	%rd36, %r102, 4;
	add.s64 	%rd37, %rd2, %rd36;
	ld.global.f32 	%f55, [%rd37];
	ld.global.f32 	%f56, [%rd6+-4];
	fma.rn.f32 	%f78, %f55, %f56, %f78;
$L__BB1_29:
	st.global.f32 	[%rd4], %f78;
	add.s32 	%r56, %r54, 2;
	setp.ge.u32 	%p18, %r56, %r68;
	@%p18 bra 	$L__BB1_31;
	mad.lo.s32 	%r103, %r56, %r67, %r111;
	mul.wide.s32 	%rd38, %r103, 4;
	add.s64 	%rd39, %rd2, %rd38;
	ld.global.f32 	%f57, [%rd39];
	ld.global.f32 	%f58, [%rd6+-8];
	fma.rn.f32 	%f78, %f57, %f58, %f78;
$L__BB1_31:
	st.global.f32 	[%rd4], %f78;
	add.s32 	%r57, %r54, 3;
	setp.ge.u32 	%p19, %r57, %r68;
	@%p19 bra 	$L__BB1_33;
	mad.lo.s32 	%r104, %r57, %r67, %r111;
	mul.wide.s32 	%rd40, %r104, 4;
	add.s64 	%rd41, %rd2, %rd40;
	ld.global.f32 	%f59, [%rd41];
	ld.global.f32 	%f60, [%rd6+-12];
	fma.rn.f32 	%f78, %f59, %f60, %f78;
$L__BB1_33:
	st.global.f32 	[%rd4], %f78;
	add.s32 	%r125, %r125, 4;
$L__BB1_34:
	setp.eq.s32 	%p20, %r3, 0;
	@%p20 bra 	$L__BB1_40;
	add.s32 	%r60, %r125, %r110;
	setp.ge.u32 	%p21, %r60, %r68;
	sub.s32 	%r105, %r69, %r125;
	mul.wide.s32 	%rd42, %r105, 4;
	add.s64 	%rd7, %rd1, %rd42;
	@%p21 bra 	$L__BB1_37;
	mad.lo.s32 	%r106, %r60, %r67, %r111;
	mul.wide.s32 	%rd43, %r106, 4;
	add.s64 	%rd44, %rd2, %rd43;
	ld.global.f32 	%f61, [%rd44];
	ld.global.f32 	%f62, [%rd7];
	fma.rn.f32 	%f78, %f61, %f62, %f78;
$L__BB1_37:
	st.global.f32 	[%rd4], %f78;
	add.s32 	%r61, %r60, 1;
	setp.ge.u32 	%p22, %r61, %r68;
	@%p22 bra 	$L__BB1_39;
	mad.lo.s32 	%r107, %r61, %r67, %r111;
	mul.wide.s32 	%rd45, %r107, 4;
	add.s64 	%rd46, %rd2, %rd45;
	ld.global.f32 	%f63, [%rd46];
	ld.global.f32 	%f64, [%rd7+-4];
	fma.rn.f32 	%f78, %f63, %f64, %f78;
$L__BB1_39:
	st.global.f32 	[%rd4], %f78;
	add.s32 	%r125, %r125, 2;
$L__BB1_40:
	add.s32 	%r64, %r125, %r110;
	setp.ge.u32 	%p23, %r64, %r68;
	@%p23 bra 	$L__BB1_42;
	mad.lo.s32 	%r108, %r64, %r67, %r111;
	mul.wide.s32 	%rd47, %r108, 4;
	add.s64 	%rd48, %rd2, %rd47;
	ld.global.f32 	%f65, [%rd48];
	sub.s32 	%r109, %r69, %r125;
	mul.wide.s32 	%rd49, %r109, 4;
	add.s64 	%rd50, %rd1, %rd49;
	ld.global.f32 	%f66, [%rd50];
	fma.rn.f32 	%f78, %f65, %f66, %f78;
$L__BB1_42:
	st.global.f32 	[%rd4], %f78;
	add.s32 	%r111, %r111, 1;
	setp.ne.s32 	%p24, %r111, %r67;
	@%p24 bra 	$L__BB1_4;
	add.s32 	%r110, %r110, 1;
	setp.ne.s32 	%p25, %r110, %r68;
	@%p25 bra 	$L__BB1_3;
$L__BB1_44:
	ret;

}


// ===== COMPILED SASS (sm_100) =====

	.target	sm_100

	.elftype	@"ET_EXEC"


//--------------------- .note.nv.tkinfo           --------------------------
	.section	.note.nv.tkinfo,"",@"SHT_NOTE"
	.sectionflags	@"SHF_NOTE_NV_TKINFO"
	.tkinfo
        /*0018*/ 	.word	0x00000002
        /*0030*/ 	.string	""
        /*0030*/ 	.string	"ptxas"
        /*0030*/ 	.string	"Cuda compilation tools, release 13.0, V13.0.88"
        /*0030*/ 	.string	"Build cuda_13.0.r13.0/compiler.36424714_0"
        /*0030*/ 	.string	"-arch sm_100 -m 64 "



//--------------------- .note.nv.cuinfo           --------------------------
	.section	.note.nv.cuinfo,"",@"SHT_NOTE"
	.sectionflags	@"SHF_NOTE_NV_CUINFO"
        /*0018*/ 	.short	0x0002
        /*001a*/ 	.short	0x0064
        /*001c*/ 	.short	0x0082
	.zero		2


//--------------------- .nv.info                  --------------------------
	.section	.nv.info,"",@"SHT_CUDA_INFO"
	.align	4


	//----- nvinfo : EIATTR_REGCOUNT
	.align		4
        /*0000*/ 	.byte	0x04, 0x2f
        /*0002*/ 	.short	(.L_3 - .L_2)
	.align		4
.L_2:
        /*0004*/ 	.word	index@(_Z20convolutionRowDevicePfS_S_iii)
        /*0008*/ 	.word	0x0000001c


	//----- nvinfo : EIATTR_FRAME_SIZE
	.align		4
.L_3:
        /*000c*/ 	.byte	0x04, 0x11
        /*000e*/ 	.short	(.L_5 - .L_4)
	.align		4
.L_4:
        /*0010*/ 	.word	index@(_Z20convolutionRowDevicePfS_S_iii)
        /*0014*/ 	.word	0x00000010


	//----- nvinfo : EIATTR_REGCOUNT
	.align		4
.L_5:
        /*0018*/ 	.byte	0x04, 0x2f
        /*001a*/ 	.short	(.L_7 - .L_6)
	.align		4
.L_6:
        /*001c*/ 	.word	index@(_Z23convolutionColumnDevicePfS_S_iii)
        /*0020*/ 	.word	0x00000024


	//----- nvinfo : EIATTR_FRAME_SIZE
	.align		4
.L_7:
        /*0024*/ 	.byte	0x04, 0x11
        /*0026*/ 	.short	(.L_9 - .L_8)
	.align		4
.L_8:
        /*0028*/ 	.word	index@(_Z23convolutionColumnDevicePfS_S_iii)
        /*002c*/ 	.word	0x00000010


	//----- nvinfo : EIATTR_MIN_STACK_SIZE
	.align		4
.L_9:
        /*0030*/ 	.byte	0x04, 0x12
        /*0032*/ 	.short	(.L_11 - .L_10)
	.align		4
.L_10:
        /*0034*/ 	.word	index@(_Z23convolutionColumnDevicePfS_S_iii)
        /*0038*/ 	.word	0x00000010


	//----- nvinfo : EIATTR_MIN_STACK_SIZE
	.align		4
.L_11:
        /*003c*/ 	.byte	0x04, 0x12
        /*003e*/ 	.short	(.L_13 - .L_12)
	.align		4
.L_12:
        /*0040*/ 	.word	index@(_Z20convolutionRowDevicePfS_S_iii)
        /*0044*/ 	.word	0x00000010
.L_13:


//--------------------- .nv.compat                --------------------------
	.section	.nv.compat,"",@"SHT_CUDA_COMPAT_INFO"
	.align	4
        /*0000*/ 	.byte	0x02, 0x09, 0x00, 0x00, 0x02, 0x02, 0x01, 0x00, 0x02, 0x05, 0x05, 0x00, 0x03, 0x07, 0x01, 0x01
        /*0010*/ 	.byte	0x02, 0x03, 0x00, 0x00, 0x02, 0x06, 0x01, 0x00, 0x04, 0x0b, 0x08, 0x00, 0x09, 0x00, 0x00, 0x00
        /*0020*/ 	.byte	0x00, 0x00, 0x00, 0x00


//--------------------- .nv.info._Z23convolutionColumnDevicePfS_S_iii --------------------------
	.section	.nv.info._Z23convolutionColumnDevicePfS_S_iii,"",@"SHT_CUDA_INFO"
	.sectionflags	@""
	.align	4


	//----- nvinfo : EIATTR_CUDA_API_VERSION
	.align		4
        /*0000*/ 	.byte	0x04, 0x37
        /*0002*/ 	.short	(.L_15 - .L_14)
.L_14:
        /*0004*/ 	.word	0x00000082


	//----- nvinfo : EIATTR_KPARAM_INFO
	.align		4
.L_15:
        /*0008*/ 	.byte	0x04, 0x17
        /*000a*/ 	.short	(.L_17 - .L_16)
.L_16:
        /*000c*/ 	.word	0x00000000
        /*0010*/ 	.short	0x0005
        /*0012*/ 	.short	0x0020
        /*0014*/ 	.byte	0x00, 0xf0, 0x11, 0x00


	//----- nvinfo : EIATTR_KPARAM_INFO
	.align		4
.L_17:
        /*0018*/ 	.byte	0x04, 0x17
        /*001a*/ 	.short	(.L_19 - .L_18)
.L_18:
        /*001c*/ 	.word	0x00000000
        /*0020*/ 	.short	0x0004
        /*0022*/ 	.short	0x001c
        /*0024*/ 	.byte	0x00, 0xf0, 0x11, 0x00


	//----- nvinfo : EIATTR_KPARAM_INFO
	.align		4
.L_19:
        /*0028*/ 	.byte	0x04, 0x17
        /*002a*/ 	.short	(.L_21 - .L_20)
.L_20:
        /*002c*/ 	.word	0x00000000
        /*0030*/ 	.short	0x0003
        /*0032*/ 	.short	0x0018
        /*0034*/ 	.byte	0x00, 0xf0, 0x11, 0x00


	//----- nvinfo : EIATTR_KPARAM_INFO
	.align		4
.L_21:
        /*0038*/ 	.byte	0x04, 0x17
        /*003a*/ 	.short	(.L_23 - .L_22)
.L_22:
        /*003c*/ 	.word	0x00000000
        /*0040*/ 	.short	0x0002
        /*0042*/ 	.short	0x0010
        /*0044*/ 	.byte	0x00, 0xf5, 0x21, 0x00


	//----- nvinfo : EIATTR_KPARAM_INFO
	.align		4
.L_23:
        /*0048*/ 	.byte	0x04, 0x17
        /*004a*/ 	.short	(.L_25 - .L_24)
.L_24:
        /*004c*/ 	.word	0x00000000
        /*0050*/ 	.short	0x0001
        /*0052*/ 	.short	0x0008
        /*0054*/ 	.byte	0x00, 0xf5, 0x21, 0x00


	//----- nvinfo : EIATTR_KPARAM_INFO
	.align		4
.L_25:
        /*0058*/ 	.byte	0x04, 0x17
        /*005a*/ 	.short	(.L_27 - .L_26)
.L_26:
        /*005c*/ 	.word	0x00000000
        /*0060*/ 	.short	0x0000
        /*0062*/ 	.short	0x0000
        /*0064*/ 	.byte	0x00, 0xf5, 0x21, 0x00


	//----- nvinfo : EIATTR_SPARSE_MMA_MASK
	.align		4
.L_27:
        /*0068*/ 	.byte	0x03, 0x50
        /*006a*/ 	.short	0x0000


	//----- nvinfo : EIATTR_MAXREG_COUNT
	.align		4
        /*006c*/ 	.byte	0x03, 0x1b
        /*006e*/ 	.short	0x00ff


	//----- nvinfo : EIATTR_EXTERNS
	.align		4
        /*0070*/ 	.byte	0x04, 0x0f
        /*0072*/ 	.short	(.L_29 - .L_28)


	//   ....[0]....
	.align		4
.L_28:
        /*0074*/ 	.word	index@(vprintf)


	//----- nvinfo : EIATTR_MERCURY_ISA_VERSION
	.align		4
.L_29:
        /*0078*/ 	.byte	0x03, 0x5f
        /*007a*/ 	.short	0x0101


	//----- nvinfo : EIATTR_VRC_CTA_INIT_COUNT
	.align		4
        /*007c*/ 	.byte	0x02, 0x4a
	.zero		1
	.zero		1


	//----- nvinfo : EIATTR_SYSCALL_OFFSETS
	.align		4
        /*0080*/ 	.byte	0x04, 0x46
        /*0082*/ 	.short	(.L_31 - .L_30)


	//   ....[0]....
.L_30:
        /*0084*/ 	.word	0x00000150


	//----- nvinfo : EIATTR_EXIT_INSTR_OFFSETS
	.align		4
.L_31:
        /*0088*/ 	.byte	0x04, 0x1c
        /*008a*/ 	.short	(.L_33 - .L_32)


	//   ....[0]....
.L_32:
        /*008c*/ 	.word	0x00000180


	//   ....[1]....
        /*0090*/ 	.word	0x000001d0


	//   ....[2]....
        /*0094*/ 	.word	0x000014d0


	//----- nvinfo : EIATTR_CRS_STACK_SIZE
	.align		4
.L_33:
        /*0098*/ 	.byte	0x04, 0x1e
        /*009a*/ 	.short	(.L_35 - .L_34)
.L_34:
        /*009c*/ 	.word	0x00000000


	//----- nvinfo : EIATTR_CBANK_PARAM_SIZE
	.align		4
.L_35:
        /*00a0*/ 	.byte	0x03, 0x19
        /*00a2*/ 	.short	0x0024


	//----- nvinfo : EIATTR_PARAM_CBANK
	.align		4
        /*00a4*/ 	.byte	0x04, 0x0a
        /*00a6*/ 	.short	(.L_37 - .L_36)
	.align		4
.L_36:
        /*00a8*/ 	.word	index@(.nv.constant0._Z23convolutionColumnDevicePfS_S_iii)
        /*00ac*/ 	.short	0x0380
        /*00ae*/ 	.short	0x0024


	//----- nvinfo : EIATTR_SW_WAR
	.align		4
.L_37:
        /*00b0*/ 	.byte	0x04, 0x36
        /*00b2*/ 	.short	(.L_39 - .L_38)
.L_38:
        /*00b4*/ 	.word	0x00000008
.L_39:


//--------------------- .nv.info._Z20convolutionRowDevicePfS_S_iii --------------------------
	.section	.nv.info._Z20convolutionRowDevicePfS_S_iii,"",@"SHT_CUDA_INFO"
	.sectionflags	@""
	.align	4


	//----- nvinfo : EIATTR_CUDA_API_VERSION
	.align		4
        /*0000*/ 	.byte	0x04, 0x37
        /*0002*/ 	.short	(.L_41 - .L_40)
.L_40:
        /*0004*/ 	.word	0x00000082


	//----- nvinfo : EIATTR_KPARAM_INFO
	.align		4
.L_41:
        /*0008*/ 	.byte	0x04, 0x17
        /*000a*/ 	.short	(.L_43 - .L_42)
.L_42:
        /*000c*/ 	.word	0x00000000
        /*0010*/ 	.short	0x0005
        /*0012*/ 	.short	0x0020
        /*0014*/ 	.byte	0x00, 0xf0, 0x11, 0x00


	//----- nvinfo : EIATTR_KPARAM_INFO
	.align		4
.L_43:
        /*0018*/ 	.byte	0x04, 0x17
        /*001a*/ 	.short	(.L_45 - .L_44)
.L_44:
        /*001c*/ 	.word	0x00000000
        /*0020*/ 	.short	0x0004
        /*0022*/ 	.short	0x001c
        /*0024*/ 	.byte	0x00, 0xf0, 0x11, 0x00


	//----- nvinfo : EIATTR_KPARAM_INFO
	.align		4
.L_45:
        /*0028*/ 	.byte	0x04, 0x17
        /*002a*/ 	.short	(.L_47 - .L_46)
.L_46:
        /*002c*/ 	.word	0x00000000
        /*0030*/ 	.short	0x0003
        /*0032*/ 	.short	0x0018
        /*0034*/ 	.byte	0x00, 0xf0, 0x11, 0x00


	//----- nvinfo : EIATTR_KPARAM_INFO
	.align		4
.L_47:
        /*0038*/ 	.byte	0x04, 0x17
        /*003a*/ 	.short	(.L_49 - .L_48)
.L_48:
        /*003c*/ 	.word	0x00000000
        /*0040*/ 	.short	0x0002
        /*0042*/ 	.short	0x0010
        /*0044*/ 	.byte	0x00, 0xf5, 0x21, 0x00


	//----- nvinfo : EIATTR_KPARAM_INFO
	.align		4
.L_49:
        /*0048*/ 	.byte	0x04, 0x17
        /*004a*/ 	.short	(.L_51 - .L_50)
.L_50:
        /*004c*/ 	.word	0x00000000
        /*0050*/ 	.short	0x0001
        /*0052*/ 	.short	0x0008
        /*0054*/ 	.byte	0x00, 0xf5, 0x21, 0x00


	//----- nvinfo : EIATTR_KPARAM_INFO
	.align		4
.L_51:
        /*0058*/ 	.byte	0x04, 0x17
        /*005a*/ 	.short	(.L_53 - .L_52)
.L_52:
        /*005c*/ 	.word	0x00000000
        /*0060*/ 	.short	0x0000
        /*0062*/ 	.short	0x0000
        /*0064*/ 	.byte	0x00, 0xf5, 0x21, 0x00


	//----- nvinfo : EIATTR_SPARSE_MMA_MASK
	.align		4
.L_53:
        /*0068*/ 	.byte	0x03, 0x50
        /*006a*/ 	.short	0x0000


	//----- nvinfo : EIATTR_MAXREG_COUNT
	.align		4
        /*006c*/ 	.byte	0x03, 0x1b
        /*006e*/ 	.short	0x00ff


	//----- nvinfo : EIATTR_EXTERNS
	.align		4
        /*0070*/ 	.byte	0x04, 0x0f
        /*0072*/ 	.short	(.L_55 - .L_54)


	//   ....[0]....
	.align		4
.L_54:
        /*0074*/ 	.word	index@(vprintf)


	//----- nvinfo : EIATTR_MERCURY_ISA_VERSION
	.align		4
.L_55:
        /*0078*/ 	.byte	0x03, 0x5f
        /*007a*/ 	.short	0x0101


	//----- nvinfo : EIATTR_VRC_CTA_INIT_COUNT
	.align		4
        /*007c*/ 	.byte	0x02, 0x4a
	.zero		1
	.zero		1


	//----- nvinfo : EIATTR_SYSCALL_OFFSETS
	.align		4
        /*0080*/ 	.byte	0x04, 0x46
        /*0082*/ 	.short	(.L_57 - .L_56)


	//   ....[0]....
.L_56:
        /*0084*/ 	.word	0x00000150


	//----- nvinfo : EIATTR_EXIT_INSTR_OFFSETS
	.align		4
.L_57:
        /*0088*/ 	.byte	0x04, 0x1c
        /*008a*/ 	.short	(.L_59 - .L_58)


	//   ....[0]....
.L_58:
        /*008c*/ 	.word	0x00000180


	//   ....[1]....
        /*0090*/ 	.word	0x000001d0


	//   ....[2]....
        /*0094*/ 	.word	0x000011f0


	//----- nvinfo : EIATTR_CRS_STACK_SIZE
	.align		4
.L_59:
        /*0098*/ 	.byte	0x04, 0x1e
        /*009a*/ 	.short	(.L_61 - .L_60)
.L_60:
        /*009c*/ 	.word	0x00000000


	//----- nvinfo : EIATTR_CBANK_PARAM_SIZE
	.align		4
.L_61:
        /*00a0*/ 	.byte	0x03, 0x19
        /*00a2*/ 	.short	0x0024


	//----- nvinfo : EIATTR_PARAM_CBANK
	.align		4
        /*00a4*/ 	.byte	0x04, 0x0a
        /*00a6*/ 	.short	(.L_63 - .L_62)
	.align		4
.L_62:
        /*00a8*/ 	.word	index@(.nv.constant0._Z20convolutionRowDevicePfS_S_iii)
        /*00ac*/ 	.short	0x0380
        /*00ae*/ 	.short	0x0024


	//----- nvinfo : EIATTR_SW_WAR
	.align		4
.L_63:
        /*00b0*/ 	.byte	0x04, 0x36
        /*00b2*/ 	.short	(.L_65 - .L_64)
.L_64:
        /*00b4*/ 	.word	0x00000008
.L_65:


//--------------------- .nv.callgraph             --------------------------
	.section	.nv.callgraph,"",@"SHT_CUDA_CALLGRAPH"
	.align	4
	.sectionentsize	8
	.align		4
        /*0000*/ 	.word	0x00000000
	.align		4
        /*0004*/ 	.word	0xffffffff
	.align		4
        /*0008*/ 	.word	index@(_Z23convolutionColumnDevicePfS_S_iii)
	.align		4
        /*000c*/ 	.word	index@(vprintf)
	.align		4
        /*0010*/ 	.word	index@(_Z20convolutionRowDevicePfS_S_iii)
	.align		4
        /*0014*/ 	.word	index@(vprintf)
	.align		4
        /*0018*/ 	.word	0x00000000
	.align		4
        /*001c*/ 	.word	0xfffffffe
	.align		4
        /*0020*/ 	.word	0x00000000
	.align		4
        /*0024*/ 	.word	0xfffffffd
	.align		4
        /*0028*/ 	.word	0x00000000
	.align		4
        /*002c*/ 	.word	0xfffffffc


//--------------------- .nv.constant4             --------------------------
	.section	.nv.constant4,"a",@progbits
	.align	8
	.align		8
.nv.constant4:
        /*0000*/ 	.dword	vprintf
	.align		8
        /*0008*/ 	.dword	$str
	.align		8
        /*0010*/ 	.dword	$str$1


//--------------------- .text._Z23convolutionColumnDevicePfS_S_iii --------------------------
	.section	.text._Z23convolutionColumnDevicePfS_S_iii,"ax",@progbits
	.align	128
        .global         _Z23convolutionColumnDevicePfS_S_iii
        .type           _Z23convolutionColumnDevicePfS_S_iii,@function
        .size           _Z23convolutionColumnDevicePfS_S_iii,(.L_x_36 - _Z23convolutionColumnDevicePfS_S_iii)
        .other          _Z23convolutionColumnDevicePfS_S_iii,@"STO_CUDA_ENTRY STV_DEFAULT"
_Z23convolutionColumnDevicePfS_S_iii:
.text._Z23convolutionColumnDevicePfS_S_iii:
[----:B------:R-:W0:Y:S01]  /*0000*/  LDC R1, c[0x0][0x37c] ;  /* 0x0000df00ff017b82 */ /* 0x000e220000000800 */
[----:B------:R-:W1:Y:S01]  /*0010*/  S2R R11, SR_CTAID.Y ;  /* 0x00000000000b7919 */ /* 0x000e620000002600 */
[----:B------:R-:W2:Y:S01]  /*0020*/  LDCU UR5, c[0x0][0x2fc] ;  /* 0x00005f80ff0577ac */ /* 0x000ea20008000800 */
[----:B0-----:R-:W-:Y:S01]  /*0030*/  VIADD R1, R1, 0xfffffff0 ;  /* 0xfffffff001017836 */ /* 0x001fe20000000000 */
[----:B------:R-:W0:Y:S01]  /*0040*/  S2R R8, SR_CTAID.X ;  /* 0x0000000000087919 */ /* 0x000e220000002500 */
[----:B------:R-:W0:Y:S01]  /*0050*/  LDCU UR6, c[0x0][0x360] ;  /* 0x00006c00ff0677ac */ /* 0x000e220008000800 */
[----:B------:R-:W0:Y:S01]  /*0060*/  S2R R9, SR_TID.X ;  /* 0x0000000000097919 */ /* 0x000e220000002100 */
[----:B------:R-:W1:Y:S01]  /*0070*/  LDCU UR7, c[0x0][0x364] ;  /* 0x00006c80ff0777ac */ /* 0x000e620008000800 */
[----:B------:R-:W1:Y:S01]  /*0080*/  S2R R0, SR_TID.Y ;  /* 0x0000000000007919 */ /* 0x000e620000002200 */
[----:B------:R-:W3:Y:S02]  /*0090*/  LDCU UR4, c[0x0][0x2f8] ;  /* 0x00005f00ff0477ac */ /* 0x000ee40008000800 */
[----:B---3--:R-:W-:-:S05]  /*00a0*/  IADD3 R6, P0, PT, R1, UR4, RZ ;  /* 0x0000000401067c10 */ /* 0x008fca000ff1e0ff */
[----:B--2---:R-:W-:Y:S02]  /*00b0*/  IMAD.X R7, RZ, RZ, UR5, P0 ;  /* 0x00000005ff077e24 */ /* 0x004fe400080e06ff */
[----:B0-----:R-:W-:Y:S02]  /*00c0*/  IMAD R10, R8, UR6, R9 ;  /* 0x00000006080a7c24 */ /* 0x001fe4000f8e0209 */
[----:B-1----:R-:W-:Y:S01]  /*00d0*/  IMAD R11, R11, UR7, R0 ;  /* 0x000000070b0b7c24 */ /* 0x002fe2000f8e0200 */
[----:B------:R-:W-:Y:S01]  /*00e0*/  MOV R0, 0x0 ;  /* 0x0000000000007802 */ /* 0x000fe20000000f00 */
[----:B------:R-:W0:Y:S03]  /*00f0*/  LDCU.64 UR6, c[0x4][0x10] ;  /* 0x01000200ff0677ac */ /* 0x000e260008000a00 */
[----:B------:R1:W-:Y:S01]  /*0100*/  STL.128 [R1], R8 ;  /* 0x0000000801007387 */ /* 0x0003e20000100c00 */
[----:B------:R1:W2:Y:S01]  /*0110*/  LDC.64 R2, c[0x4][R0] ;  /* 0x0100000000027b82 */ /* 0x0002a20000000a00 */
[----:B0-----:R-:W-:-:S02]  /*0120*/  IMAD.U32 R4, RZ, RZ, UR6 ;  /* 0x00000006ff047e24 */ /* 0x001fc4000f8e00ff */
[----:B-1----:R-:W-:-:S07]  /*0130*/  IMAD.U32 R5, RZ, RZ, UR7 ;  /* 0x00000007ff057e24 */ /* 0x002fce000f8e00ff */
[----:B------:R-:W-:-:S07]  /*0140*/  LEPC R20, `(.L_x_0) ;  /* 0x000000001014794e */ /* 0x000fce0000000000 */
[----:B--2---:R-:W-:Y:S05]  /*0150*/  CALL.ABS.NOINC R2 ;  /* 0x0000000002007343 */ /* 0x004fea0003c00000 */
.L_x_0:
[----:B------:R-:W0:Y:S02]  /*0160*/  LDC R0, c[0x0][0x39c] ;  /* 0x0000e700ff007b82 */ /* 0x000e240000000800 */
[----:B0-----:R-:W-:-:S13]  /*0170*/  ISETP.GE.AND P0, PT, R0, 0x1, PT ;  /* 0x000000010000780c */ /* 0x001fda0003f06270 */
[----:B------:R-:W-:Y:S05]  /*0180*/  @!P0 EXIT ;  /* 0x000000000000894d */ /* 0x000fea0003800000 */
[----:B------:R-:W0:Y:S08]  /*0190*/  LDC R4, c[0x0][0x3a0] ;  /* 0x0000e800ff047b82 */ /* 0x000e300000000800 */
[----:B------:R-:W1:Y:S01]  /*01a0*/  LDC R0, c[0x0][0x398] ;  /* 0x0000e600ff007b82 */ /* 0x000e620000000800 */
[----:B0-----:R-:W-:-:S04]  /*01b0*/  ISETP.GE.AND P0, PT, R4, RZ, PT ;  /* 0x000000ff0400720c */ /* 0x001fc80003f06270 */
[----:B-1----:R-:W-:-:S13]  /*01c0*/  ISETP.LT.OR P0, PT, R0, 0x1, !P0 ;  /* 0x000000010000780c */ /* 0x002fda0004701670 */
[----:B------:R-:W-:Y:S05]  /*01d0*/  @P0 EXIT ;  /* 0x000000000000094d */ /* 0x000fea0003800000 */
[----:B------:R-:W0:Y:S01]  /*01e0*/  LDC.64 R16, c[0x0][0x358] ;  /* 0x0000d600ff107b82 */ /* 0x000e220000000a00 */
[C---:B------:R-:W-:Y:S01]  /*01f0*/  IMAD.SHL.U32 R2, R4.reuse, 0x2, RZ ;  /* 0x0000000204027824 */ /* 0x040fe200078e00ff */
[----:B------:R-:W-:Y:S01]  /*0200*/  IADD3 R3, PT, PT, -R4, 0x3, RZ ;  /* 0x0000000304037810 */ /* 0x000fe20007ffe1ff */
[----:B------:R-:W-:Y:S02]  /*0210*/  IMAD.MOV R4, RZ, RZ, -R4 ;  /* 0x000000ffff047224 */ /* 0x000fe400078e0a04 */
[----:B------:R-:W-:-:S07]  /*0220*/  IMAD.MOV.U32 R6, RZ, RZ, RZ ;  /* 0x000000ffff067224 */ /* 0x000fce00078e00ff */
.L_x_14:
[----:B-1----:R-:W1:Y:S01]  /*0230*/  LDC R9, c[0x0][0x3a0] ;  /* 0x0000e800ff097b82 */ /* 0x002e620000000800 */
[----:B------:R-:W-:Y:S01]  /*0240*/  BSSY.RECONVERGENT B0, `(.L_x_1) ;  /* 0x0000125000007945 */ /* 0x000fe20003800200 */
[----:B------:R-:W-:-:S06]  /*0250*/  IMAD.MOV.U32 R7, RZ, RZ, RZ ;  /* 0x000000ffff077224 */ /* 0x000fcc00078e00ff */
[----:B--2---:R-:W2:Y:S01]  /*0260*/  LDC R10, c[0x0][0x398] ;  /* 0x0000e600ff0a7b82 */ /* 0x004ea20000000800 */
[C-C-:B-1----:R-:W-:Y:S01]  /*0270*/  IMAD.IADD R5, R6.reuse, 0x1, -R9.reuse ;  /* 0x0000000106057824 */ /* 0x142fe200078e0a09 */
[----:B------:R-:W-:-:S03]  /*0280*/  IADD3 R8, PT, PT, R6, 0x5, -R9 ;  /* 0x0000000506087810 */ /* 0x000fc60007ffe809 */
[----:B--23--:R-:W-:-:S07]  /*0290*/  IMAD R10, R10, R5, R10 ;  /* 0x000000050a0a7224 */ /* 0x00cfce00078e020a */
.L_x_13:
[----:B-1----:R-:W1:Y:S01]  /*02a0*/  LDCU UR4, c[0x0][0x3a0] ;  /* 0x00007400ff0477ac */ /* 0x002e620008000800 */
[----:B--23--:R-:W2:Y:S01]  /*02b0*/  LDC.64 R18, c[0x0][0x380] ;  /* 0x0000e000ff127b82 */ /* 0x00cea20000000a00 */
[----:B------:R-:W-:Y:S01]  /*02c0*/  IMAD.MOV.U32 R0, RZ, RZ, RZ ;  /* 0x000000ffff007224 */ /* 0x000fe200078e00ff */
[----:B------:R-:W3:Y:S01]  /*02d0*/  LDCU UR5, c[0x0][0x398] ;  /* 0x00007300ff0577ac */ /* 0x000ee20008000800 */
[----:B-1----:R-:W-:Y:S01]  /*02e0*/  UISETP.GE.U32.AND UP0, UPT, UR4, 0x4, UPT ;  /* 0x000000040400788c */ /* 0x002fe2000bf06070 */
[----:B---3--:R-:W-:-:S04]  /*02f0*/  IMAD.U32 R30, RZ, RZ, UR5 ;  /* 0x00000005ff1e7e24 */ /* 0x008fc8000f8e00ff */
[----:B------:R-:W-:-:S04]  /*0300*/  IMAD R9, R6, R30, R7 ;  /* 0x0000001e06097224 */ /* 0x000fc800078e0207 */
[----:B--2---:R-:W-:-:S04]  /*0310*/  IMAD.WIDE.U32 R18, R9, 0x4, R18 ;  /* 0x0000000409127825 */ /* 0x004fc800078e0012 */
[----:B------:R-:W-:Y:S01]  /*0320*/  IMAD.MOV.U32 R9, RZ, RZ, R4 ;  /* 0x000000ffff097224 */ /* 0x000fe200078e0004 */
[----:B------:R-:W-:Y:S06]  /*0330*/  BRA.U !UP0, `(.L_x_2) ;  /* 0x00000009083c7547 */ /* 0x000fec000b800000 */
[----:B------:R-:W-:Y:S02]  /*0340*/  VIADD R9, R2, 0x1 ;  /* 0x0000000102097836 */ /* 0x000fe40000000000 */
[----:B------:R-:W-:Y:S02]  /*0350*/  HFMA2 R0, -RZ, RZ, 0, 0 ;  /* 0x00000000ff007431 */ /* 0x000fe400000001ff */
[----:B------:R-:W-:Y:S01]  /*0360*/  VIADD R26, R5, 0x2 ;  /* 0x00000002051a7836 */ /* 0x000fe20000000000 */
[----:B------:R-:W-:Y:S01]  /*0370*/  BSSY.RECONVERGENT B1, `(.L_x_3) ;  /* 0x000008a000017945 */ /* 0x000fe20003800200 */
[----:B------:R-:W-:Y:S01]  /*0380*/  IMAD.IADD R12, R3, 0x1, R6 ;  /* 0x00000001030c7824 */ /* 0x000fe200078e0206 */
[----:B------:R-:W-:Y:S01]  /*0390*/  LOP3.LUT R29, R9, 0xfffffff8, RZ, 0xc0, !PT ;  /* 0xfffffff8091d7812 */ /* 0x000fe200078ec0ff */
[C---:B------:R-:W-:Y:S02]  /*03a0*/  VIADD R13, R5.reuse, 0x4 ;  /* 0x00000004050d7836 */ /* 0x040fe40000000000 */
[----:B------:R-:W-:-:S02]  /*03b0*/  VIADD R11, R5, 0x6 ;  /* 0x00000006050b7836 */ /* 0x000fc40000000000 */
[----:B------:R-:W-:Y:S02]  /*03c0*/  VIADD R15, R5, 0x7 ;  /* 0x00000007050f7836 */ /* 0x000fe40000000000 */
[-CC-:B------:R-:W-:Y:S02]  /*03d0*/  IMAD R14, R8, R30.reuse, R7.reuse ;  /* 0x0000001e080e7224 */ /* 0x180fe400078e0207 */
[-CC-:B------:R-:W-:Y:S02]  /*03e0*/  IMAD R26, R26, R30.reuse, R7.reuse ;  /* 0x0000001e1a1a7224 */ /* 0x180fe400078e0207 */
[-CC-:B------:R-:W-:Y:S02]  /*03f0*/  IMAD R12, R12, R30.reuse, R7.reuse ;  /* 0x0000001e0c0c7224 */ /* 0x180fe400078e0207 */
[-CC-:B------:R-:W-:Y:S02]  /*0400*/  IMAD R13, R13, R30.reuse, R7.reuse ;  /* 0x0000001e0d0d7224 */ /* 0x180fe400078e0207 */
[----:B------:R-:W-:-:S02]  /*0410*/  IMAD R11, R11, R30, R7 ;  /* 0x0000001e0b0b7224 */ /* 0x000fc400078e0207 */
[-CC-:B------:R-:W-:Y:S02]  /*0420*/  IMAD R15, R15, R30.reuse, R7.reuse ;  /* 0x0000001e0f0f7224 */ /* 0x180fe400078e0207 */
[--C-:B------:R-:W-:Y:S02]  /*0430*/  IMAD R28, R5, R30, R7.reuse ;  /* 0x0000001e051c7224 */ /* 0x100fe400078e0207 */
[----:B------:R-:W-:Y:S02]  /*0440*/  IMAD.IADD R25, R10, 0x1, R7 ;  /* 0x000000010a197824 */ /* 0x000fe400078e0207 */
[----:B------:R-:W-:Y:S02]  /*0450*/  IMAD.MOV.U32 R9, RZ, RZ, R5 ;  /* 0x000000ffff097224 */ /* 0x000fe400078e0005 */
[----:B------:R-:W-:Y:S02]  /*0460*/  IMAD.MOV.U32 R27, RZ, RZ, R2 ;  /* 0x000000ffff1b7224 */ /* 0x000fe400078e0002 */
[----:B------:R-:W-:-:S02]  /*0470*/  IMAD.MOV.U32 R24, RZ, RZ, R3 ;  /* 0x000000ffff187224 */ /* 0x000fc400078e0003 */
[----:B------:R-:W-:-:S07]  /*0480*/  IMAD.MOV R29, RZ, RZ, -R29 ;  /* 0x000000ffff1d7224 */ /* 0x000fce00078e0a1d */
.L_x_4:
[----:B------:R-:W1:Y:S01]  /*0490*/  LDCU UR4, c[0x0][0x39c] ;  /* 0x00007380ff0477ac */ /* 0x000e620008000800 */
[----:B------:R-:W2:Y:S01]  /*04a0*/  LDC.64 R20, c[0x0][0x390] ;  /* 0x0000e400ff147b82 */ /* 0x000ea20000000a00 */
[----:B-1----:R-:W-:Y:S01]  /*04b0*/  ISETP.GE.U32.AND P1, PT, R9, UR4, PT ;  /* 0x0000000409007c0c */ /* 0x002fe2000bf26070 */
[----:B--2---:R-:W-:-:S12]  /*04c0*/  IMAD.WIDE R20, R27, 0x4, R20 ;  /* 0x000000041b147825 */ /* 0x004fd800078e0214 */
[----:B------:R-:W1:Y:S01]  /*04d0*/  @!P1 LDC.64 R22, c[0x0][0x388] ;  /* 0x0000e200ff169b82 */ /* 0x000e620000000a00 */
[C---:B0-----:R-:W-:Y:S02]  /*04e0*/  @!P1 R2UR UR8, R16.reuse ;  /* 0x00000000100892ca */ /* 0x041fe400000e0000 */
[C---:B------:R-:W-:Y:S02]  /*04f0*/  @!P1 R2UR UR9, R17.reuse ;  /* 0x00000000110992ca */ /* 0x040fe400000e0000 */
[----:B------:R-:W-:Y:S02]  /*0500*/  @!P1 R2UR UR6, R16 ;  /* 0x00000000100692ca */ /* 0x000fe400000e0000 */
[----:B------:R-:W-:-:S09]  /*0510*/  @!P1 R2UR UR7, R17 ;  /* 0x00000000110792ca */ /* 0x000fd200000e0000 */
[----:B------:R-:W2:Y:S01]  /*0520*/  @!P1 LDG.E R32, desc[UR8][R20.64] ;  /* 0x0000000814209981 */ /* 0x000ea2000c1e1900 */
[----:B-1----:R-:W-:-:S06]  /*0530*/  @!P1 IMAD.WIDE R30, R28, 0x4, R22 ;  /* 0x000000041c1e9825 */ /* 0x002fcc00078e0216 */
[----:B------:R-:W2:Y:S01]  /*0540*/  @!P1 LDG.E R31, desc[UR6][R30.64] ;  /* 0x000000061e1f9981 */ /* 0x000ea2000c1e1900 */
[----:B------:R-:W-:-:S05]  /*0550*/  VIADD R22, R9, 0x1 ;  /* 0x0000000109167836 */ /* 0x000fca0000000000 */
[----:B------:R-:W-:-:S13]  /*0560*/  ISETP.GE.U32.AND P0, PT, R22, UR4, PT ;  /* 0x0000000416007c0c */ /* 0x000fda000bf06070 */
[----:B------:R-:W0:Y:S01]  /*0570*/  @!P0 LDC.64 R22, c[0x0][0x388] ;  /* 0x0000e200ff168b82 */ /* 0x000e220000000a00 */
[C---:B------:R-:W-:Y:S02]  /*0580*/  R2UR UR6, R16.reuse ;  /* 0x00000000100672ca */ /* 0x040fe400000e0000 */
[C---:B------:R-:W-:Y:S02]  /*0590*/  R2UR UR7, R17.reuse ;  /* 0x00000000110772ca */ /* 0x040fe400000e0000 */
[C---:B------:R-:W-:Y:S02]  /*05a0*/  @!P0 R2UR UR8, R16.reuse ;  /* 0x00000000100882ca */ /* 0x040fe400000e0000 */
[C---:B------:R-:W-:Y:S02]  /*05b0*/  @!P0 R2UR UR9, R17.reuse ;  /* 0x00000000110982ca */ /* 0x040fe400000e0000 */
[----:B------:R-:W-:Y:S02]  /*05c0*/  @!P0 R2UR UR10, R16 ;  /* 0x00000000100a82ca */ /* 0x000fe400000e0000 */
[----:B------:R-:W-:Y:S01]  /*05d0*/  @!P0 R2UR UR11, R17 ;  /* 0x00000000110b82ca */ /* 0x000fe200000e0000 */
[----:B--2---:R-:W-:Y:S01]  /*05e0*/  @!P1 FFMA R0, R31, R32, R0 ;  /* 0x000000201f009223 */ /* 0x004fe20000000000 */
[----:B0-----:R-:W-:-:S04]  /*05f0*/  @!P0 IMAD.WIDE R32, R25, 0x4, R22 ;  /* 0x0000000419208825 */ /* 0x001fc800078e0216 */
[----:B------:R0:W-:Y:S04]  /*0600*/  STG.E desc[UR6][R18.64], R0 ;  /* 0x0000000012007986 */ /* 0x0001e8000c101906 */
[----:B------:R-:W0:Y:S04]  /*0610*/  @!P0 LDG.E R33, desc[UR8][R32.64] ;  /* 0x0000000820218981 */ /* 0x000e28000c1e1900 */
[----:B------:R-:W0:Y:S01]  /*0620*/  @!P0 LDG.E R30, desc[UR10][R20.64+-0x4] ;  /* 0xfffffc0a141e8981 */ /* 0x000e22000c1e1900 */
[----:B------:R-:W-:-:S05]  /*0630*/  VIADD R22, R9, 0x2 ;  /* 0x0000000209167836 */ /* 0x000fca0000000000 */
[----:B------:R-:W-:-:S13]  /*0640*/  ISETP.GE.U32.AND P1, PT, R22, UR4, PT ;  /* 0x0000000416007c0c */ /* 0x000fda000bf26070 */
[----:B------:R-:W1:Y:S01]  /*0650*/  @!P1 LDC.64 R22, c[0x0][0x388] ;  /* 0x0000e200ff169b82 */ /* 0x000e620000000a00 */
[C---:B------:R-:W-:Y:S02]  /*0660*/  @!P1 R2UR UR8, R16.reuse ;  /* 0x00000000100892ca */ /* 0x040fe400000e0000 */
[C---:B------:R-:W-:Y:S02]  /*0670*/  @!P1 R2UR UR9, R17.reuse ;  /* 0x00000000110992ca */ /* 0x040fe400000e0000 */
[----:B------:R-:W-:Y:S02]  /*0680*/  @!P1 R2UR UR10, R16 ;  /* 0x00000000100a92ca */ /* 0x000fe400000e0000 */
[----:B------:R-:W-:Y:S01]  /*0690*/  @!P1 R2UR UR11, R17 ;  /* 0x00000000110b92ca */ /* 0x000fe200000e0000 */
[----:B0-----:R-:W-:Y:S01]  /*06a0*/  @!P0 FFMA R0, R33, R30, R0 ;  /* 0x0000001e21008223 */ /* 0x001fe20000000000 */
[----:B-1----:R-:W-:-:S04]  /*06b0*/  @!P1 IMAD.WIDE R30, R26, 0x4, R22 ;  /* 0x000000041a1e9825 */ /* 0x002fc800078e0216 */
        /* <DEDUP_REMOVED lines=54> */
[C---:B------:R-:W-:Y:S02]  /*0a20*/  R2UR UR4, R16.reuse ;  /* 0x00000000100472ca */ /* 0x040fe400000e0000 */
[C---:B------:R-:W-:Y:S02]  /*0a30*/  R2UR UR5, R17.reuse ;  /* 0x00000000110572ca */ /* 0x040fe400000e0000 */
[C---:B------:R-:W-:Y:S02]  /*0a40*/  @!P0 R2UR UR8, R16.reuse ;  /* 0x00000000100882ca */ /* 0x040fe400000e0000 */
[C---:B------:R-:W-:Y:S02]  /*0a50*/  @!P0 R2UR UR9, R17.reuse ;  /* 0x00000000110982ca */ /* 0x040fe400000e0000 */
[----:B------:R-:W-:Y:S02]  /*0a60*/  @!P0 R2UR UR6, R16 ;  /* 0x00000000100682ca */ /* 0x000fe400000e0000 */
[----:B------:R-:W-:Y:S01]  /*0a70*/  @!P0 R2UR UR7, R17 ;  /* 0x00000000110782ca */ /* 0x000fe200000e0000 */
[----:B-1----:R-:W-:-:S04]  /*0a80*/  @!P0 IMAD.WIDE R22, R15, 0x4, R22 ;  /* 0x000000040f168825 */ /* 0x002fc800078e0216 */
[----:B0-----:R-:W-:-:S05]  /*0a90*/  @!P1 FFMA R0, R31, R32, R0 ;  /* 0x000000201f009223 */ /* 0x001fca0000000000 */
[----:B------:R0:W-:Y:S01]  /*0aa0*/  STG.E desc[UR4][R18.64], R0 ;  /* 0x0000000012007986 */ /* 0x0001e2000c101904 */
[----:B------:R-:W1:Y:S03]  /*0ab0*/  LDCU UR4, c[0x0][0x398] ;  /* 0x00007300ff0477ac */ /* 0x000e660008000800 */
[----:B------:R-:W0:Y:S04]  /*0ac0*/  @!P0 LDG.E R30, desc[UR8][R20.64+-0x1c] ;  /* 0xffffe408141e8981 */ /* 0x000e28000c1e1900 */
[----:B------:R-:W0:Y:S01]  /*0ad0*/  @!P0 LDG.E R23, desc[UR6][R22.64] ;  /* 0x0000000616178981 */ /* 0x000e22000c1e1900 */
[----:B------:R-:W-:Y:S01]  /*0ae0*/  VIADD R29, R29, 0x8 ;  /* 0x000000081d1d7836 */ /* 0x000fe20000000000 */
[----:B------:R-:W-:-:S02]  /*0af0*/  R2UR UR6, R16 ;  /* 0x00000000100672ca */ /* 0x000fc400000e0000 */
[----:B------:R-:W-:Y:S01]  /*0b00*/  R2UR UR7, R17 ;  /* 0x00000000110772ca */ /* 0x000fe200000e0000 */
[----:B------:R-:W-:Y:S02]  /*0b10*/  VIADD R24, R24, 0x8 ;  /* 0x0000000818187836 */ /* 0x000fe40000000000 */
[----:B------:R-:W-:Y:S02]  /*0b20*/  VIADD R9, R9, 0x8 ;  /* 0x0000000809097836 */ /* 0x000fe40000000000 */
[----:B------:R-:W-:Y:S02]  /*0b30*/  VIADD R27, R27, 0xfffffff8 ;  /* 0xfffffff81b1b7836 */ /* 0x000fe40000000000 */
[----:B0-----:R-:W-:Y:S01]  /*0b40*/  @!P0 FFMA R0, R23, R30, R0 ;  /* 0x0000001e17008223 */ /* 0x001fe20000000000 */
[----:B------:R-:W-:Y:S02]  /*0b50*/  ISETP.NE.AND P0, PT, R29, RZ, PT ;  /* 0x000000ff1d00720c */ /* 0x000fe40003f05270 */
[----:B-1----:R-:W-:-:S03]  /*0b60*/  MOV R30, UR4 ;  /* 0x00000004001e7c02 */ /* 0x002fc60008000f00 */
[----:B------:R1:W-:Y:S02]  /*0b70*/  STG.E desc[UR6][R18.64], R0 ;  /* 0x0000000012007986 */ /* 0x0003e4000c101906 */
[C---:B------:R-:W-:Y:S02]  /*0b80*/  IMAD R28, R30.reuse, 0x8, R28 ;  /* 0x000000081e1c7824 */ /* 0x040fe400078e021c */
[C---:B------:R-:W-:Y:S02]  /*0b90*/  IMAD R25, R30.reuse, 0x8, R25 ;  /* 0x000000081e197824 */ /* 0x040fe400078e0219 */
[C---:B------:R-:W-:Y:S02]  /*0ba0*/  IMAD R26, R30.reuse, 0x8, R26 ;  /* 0x000000081e1a7824 */ /* 0x040fe400078e021a */
[C---:B------:R-:W-:Y:S02]  /*0bb0*/  IMAD R12, R30.reuse, 0x8, R12 ;  /* 0x000000081e0c7824 */ /* 0x040fe400078e020c */
[----:B------:R-:W-:-:S02]  /*0bc0*/  IMAD R13, R30, 0x8, R13 ;  /* 0x000000081e0d7824 */ /* 0x000fc400078e020d */
[C---:B------:R-:W-:Y:S02]  /*0bd0*/  IMAD R14, R30.reuse, 0x8, R14 ;  /* 0x000000081e0e7824 */ /* 0x040fe400078e020e */
[C---:B------:R-:W-:Y:S02]  /*0be0*/  IMAD R11, R30.reuse, 0x8, R11 ;  /* 0x000000081e0b7824 */ /* 0x040fe400078e020b */
[----:B------:R-:W-:Y:S01]  /*0bf0*/  IMAD R15, R30, 0x8, R15 ;  /* 0x000000081e0f7824 */ /* 0x000fe200078e020f */
[----:B-1----:R-:W-:Y:S06]  /*0c00*/  @P0 BRA `(.L_x_4) ;  /* 0xfffffff800200947 */ /* 0x002fec000383ffff */
[----:B------:R-:W-:Y:S05]  /*0c10*/  BSYNC.RECONVERGENT B1 ;  /* 0x0000000000017941 */ /* 0x000fea0003800200 */
.L_x_3:
[----:B------:R-:W-:-:S07]  /*0c20*/  VIADD R9, R24, 0xfffffffd ;  /* 0xfffffffd18097836 */ /* 0x000fce0000000000 */
.L_x_2:
[----:B------:R-:W-:-:S04]  /*0c30*/  LOP3.LUT R11, R2, 0x6, RZ, 0xc0, !PT ;  /* 0x00000006020b7812 */ /* 0x000fc800078ec0ff */
[----:B------:R-:W-:-:S13]  /*0c40*/  ISETP.GE.U32.AND P0, PT, R11, 0x3, PT ;  /* 0x000000030b00780c */ /* 0x000fda0003f06070 */
[----:B------:R-:W-:Y:S05]  /*0c50*/  @!P0 BRA `(.L_x_5) ;  /* 0x0000000400048947 */ /* 0x000fea0003800000 */
[----:B------:R-:W1:Y:S01]  /*0c60*/  LDCU UR4, c[0x0][0x39c] ;  /* 0x00007380ff0477ac */ /* 0x000e620008000800 */
[----:B------:R-:W-:Y:S01]  /*0c70*/  IMAD.IADD R11, R9, 0x1, R6 ;  /* 0x00000001090b7824 */ /* 0x000fe200078e0206 */
[----:B------:R-:W2:Y:S01]  /*0c80*/  LDC.64 R12, c[0x0][0x390] ;  /* 0x0000e400ff0c7b82 */ /* 0x000ea20000000a00 */
[----:B------:R-:W3:Y:S03]  /*0c90*/  LDCU UR5, c[0x0][0x3a0] ;  /* 0x00007400ff0577ac */ /* 0x000ee60008000800 */
[----:B-1----:R-:W-:Y:S02]  /*0ca0*/  ISETP.GE.U32.AND P1, PT, R11, UR4, PT ;  /* 0x000000040b007c0c */ /* 0x002fe4000bf26070 */
[----:B---3--:R-:W-:-:S05]  /*0cb0*/  IADD3 R21, PT, PT, -R9, UR5, RZ ;  /* 0x0000000509157c10 */ /* 0x008fca000fffe1ff */
[----:B--2---:R-:W-:-:S06]  /*0cc0*/  IMAD.WIDE R12, R21, 0x4, R12 ;  /* 0x00000004150c7825 */ /* 0x004fcc00078e020c */
[----:B------:R-:W1:Y:S01]  /*0cd0*/  @!P1 LDC.64 R14, c[0x0][0x388] ;  /* 0x0000e200ff0e9b82 */ /* 0x000e620000000a00 */
[C---:B0-----:R-:W-:Y:S01]  /*0ce0*/  @!P1 R2UR UR8, R16.reuse ;  /* 0x00000000100892ca */ /* 0x041fe200000e0000 */
[----:B------:R-:W-:Y:S01]  /*0cf0*/  @!P1 IMAD R23, R11, R30, R7 ;  /* 0x0000001e0b179224 */ /* 0x000fe200078e0207 */
[C---:B------:R-:W-:Y:S02]  /*0d00*/  @!P1 R2UR UR9, R17.reuse ;  /* 0x00000000110992ca */ /* 0x040fe400000e0000 */
[----:B------:R-:W-:Y:S02]  /*0d10*/  @!P1 R2UR UR6, R16 ;  /* 0x00000000100692ca */ /* 0x000fe400000e0000 */
[----:B------:R-:W-:-:S09]  /*0d20*/  @!P1 R2UR UR7, R17 ;  /* 0x00000000110792ca */ /* 0x000fd200000e0000 */
[----:B------:R-:W2:Y:S01]  /*0d30*/  @!P1 LDG.E R22, desc[UR8][R12.64] ;  /* 0x000000080c169981 */ /* 0x000ea2000c1e1900 */
[----:B-1----:R-:W-:-:S06]  /*0d40*/  @!P1 IMAD.WIDE R20, R23, 0x4, R14 ;  /* 0x0000000417149825 */ /* 0x002fcc00078e020e */
[----:B------:R-:W2:Y:S01]  /*0d50*/  @!P1 LDG.E R21, desc[UR6][R20.64] ;  /* 0x0000000614159981 */ /* 0x000ea2000c1e1900 */
[----:B------:R-:W-:-:S04]  /*0d60*/  IADD3 R23, PT, PT, R11, 0x1, RZ ;  /* 0x000000010b177810 */ /* 0x000fc80007ffe0ff */
        /* <DEDUP_REMOVED lines=8> */
[----:B------:R-:W-:-:S02]  /*0df0*/  @!P0 IMAD R23, R23, R30, R7 ;  /* 0x0000001e17178224 */ /* 0x000fc400078e0207 */
[----:B--2---:R-:W-:Y:S02]  /*0e00*/  @!P1 FFMA R0, R21, R22, R0 ;  /* 0x0000001615009223 */ /* 0x004fe40000000000 */
[----:B0-----:R-:W-:-:S03]  /*0e10*/  @!P0 IMAD.WIDE R22, R23, 0x4, R14 ;  /* 0x0000000417168825 */ /* 0x001fc600078e020e */
        /* <DEDUP_REMOVED lines=10> */
[----:B------:R-:W-:-:S04]  /*0ec0*/  @!P1 IMAD R21, R21, R30, R7 ;  /* 0x0000001e15159224 */ /* 0x000fc800078e0207 */
[----:B-1----:R-:W-:-:S04]  /*0ed0*/  @!P1 IMAD.WIDE R14, R21, 0x4, R14 ;  /* 0x00000004150e9825 */ /* 0x002fc800078e020e */
[----:B0-----:R-:W-:-:S05]  /*0ee0*/  @!P0 FFMA R0, R23, R20, R0 ;  /* 0x0000001417008223 */ /* 0x001fca0000000000 */
[----:B------:R0:W-:Y:S04]  /*0ef0*/  STG.E desc[UR6][R18.64], R0 ;  /* 0x0000000012007986 */ /* 0x0001e8000c101906 */
[----:B------:R-:W0:Y:S04]  /*0f00*/  @!P1 LDG.E R15, desc[UR8][R14.64] ;  /* 0x000000080e0f9981 */ /* 0x000e28000c1e1900 */
[----:B------:R-:W0:Y:S01]  /*0f10*/  @!P1 LDG.E R20, desc[UR10][R12.64+-0x8] ;  /* 0xfffff80a0c149981 */ /* 0x000e22000c1e1900 */
[----:B------:R-:W-:-:S05]  /*0f20*/  VIADD R11, R11, 0x3 ;  /* 0x000000030b0b7836 */ /* 0x000fca0000000000 */
[----:B------:R-:W-:Y:S01]  /*0f30*/  ISETP.GE.U32.AND P0, PT, R11, UR4, PT ;  /* 0x000000040b007c0c */ /* 0x000fe2000bf06070 */
[----:B------:R-:W-:Y:S01]  /*0f40*/  BSSY.RECONVERGENT B1, `(.L_x_6) ;  /* 0x000000e000017945 */ /* 0x000fe20003800200 */
[----:B0-----:R-:W-:-:S05]  /*0f50*/  @!P1 FFMA R0, R15, R20, R0 ;  /* 0x000000140f009223 */ /* 0x001fca0000000000 */
[----:B------:R0:W-:Y:S06]  /*0f60*/  STG.E desc[UR6][R18.64], R0 ;  /* 0x0000000012007986 */ /* 0x0001ec000c101906 */
[----:B------:R-:W-:Y:S05]  /*0f70*/  @P0 BRA `(.L_x_7) ;  /* 0x0000000000280947 */ /* 0x000fea0003800000 */
[----:B------:R-:W1:Y:S01]  /*0f80*/  LDC.64 R14, c[0x0][0x388] ;  /* 0x0000e200ff0e7b82 */ /* 0x000e620000000a00 */
[C---:B------:R-:W-:Y:S01]  /*0f90*/  R2UR UR6, R16.reuse ;  /* 0x00000000100672ca */ /* 0x040fe200000e0000 */
[----:B------:R-:W-:Y:S01]  /*0fa0*/  IMAD R11, R11, R30, R7 ;  /* 0x0000001e0b0b7224 */ /* 0x000fe200078e0207 */
[C---:B------:R-:W-:Y:S02]  /*0fb0*/  R2UR UR7, R17.reuse ;  /* 0x00000000110772ca */ /* 0x040fe400000e0000 */
[----:B------:R-:W-:Y:S02]  /*0fc0*/  R2UR UR4, R16 ;  /* 0x00000000100472ca */ /* 0x000fe400000e0000 */
[----:B------:R-:W-:-:S09]  /*0fd0*/  R2UR UR5, R17 ;  /* 0x00000000110572ca */ /* 0x000fd200000e0000 */
[----:B------:R-:W0:Y:S01]  /*0fe0*/  LDG.E R12, desc[UR6][R12.64+-0xc] ;  /* 0xfffff4060c0c7981 */ /* 0x000e22000c1e1900 */
[----:B-1----:R-:W-:-:S06]  /*0ff0*/  IMAD.WIDE R14, R11, 0x4, R14 ;  /* 0x000000040b0e7825 */ /* 0x002fcc00078e020e */
[----:B------:R-:W0:Y:S02]  /*1000*/  LDG.E R15, desc[UR4][R14.64] ;  /* 0x000000040e0f7981 */ /* 0x000e24000c1e1900 */
[----:B0-----:R-:W-:-:S07]  /*1010*/  FFMA R0, R15, R12, R0 ;  /* 0x0000000c0f007223 */ /* 0x001fce0000000000 */
.L_x_7:
[----:B------:R-:W-:Y:S05]  /*1020*/  BSYNC.RECONVERGENT B1 ;  /* 0x0000000000017941 */ /* 0x000fea0003800200 */
.L_x_6:
[----:B------:R-:W-:Y:S01]  /*1030*/  R2UR UR4, R16 ;  /* 0x00000000100472ca */ /* 0x000fe200000e0000 */
[----:B------:R-:W-:Y:S01]  /*1040*/  VIADD R9, R9, 0x4 ;  /* 0x0000000409097836 */ /* 0x000fe20000000000 */
[----:B------:R-:W-:-:S13]  /*1050*/  R2UR UR5, R17 ;  /* 0x00000000110572ca */ /* 0x000fda00000e0000 */
[----:B------:R1:W-:Y:S02]  /*1060*/  STG.E desc[UR4][R18.64], R0 ;  /* 0x0000000012007986 */ /* 0x0003e4000c101904 */
.L_x_5:
[----:B------:R-:W2:Y:S02]  /*1070*/  LDC R14, c[0x0][0x3a0] ;  /* 0x0000e800ff0e7b82 */ /* 0x000ea40000000800 */
[----:B--2---:R-:W-:-:S13]  /*1080*/  LOP3.LUT P0, RZ, R14, 0x1, RZ, 0xc0, !PT ;  /* 0x000000010eff7812 */ /* 0x004fda000780c0ff */
[----:B------:R-:W-:Y:S05]  /*1090*/  @!P0 BRA `(.L_x_8) ;  /* 0x0000000000988947 */ /* 0x000fea0003800000 */
[----:B------:R-:W2:Y:S01]  /*10a0*/  LDCU UR4, c[0x0][0x39c] ;  /* 0x00007380ff0477ac */ /* 0x000ea20008000800 */
[----:B------:R-:W-:Y:S01]  /*10b0*/  IMAD.IADD R15, R9, 0x1, R6 ;  /* 0x00000001090f7824 */ /* 0x000fe200078e0206 */
[----:B------:R-:W3:Y:S01]  /*10c0*/  LDC.64 R12, c[0x0][0x390] ;  /* 0x0000e400ff0c7b82 */ /* 0x000ee20000000a00 */
[----:B------:R-:W-:-:S03]  /*10d0*/  IMAD.IADD R23, R14, 0x1, -R9 ;  /* 0x000000010e177824 */ /* 0x000fc600078e0a09 */
[----:B--2---:R-:W-:Y:S01]  /*10e0*/  ISETP.GE.U32.AND P0, PT, R15, UR4, PT ;  /* 0x000000040f007c0c */ /* 0x004fe2000bf06070 */
[----:B---3--:R-:W-:-:S12]  /*10f0*/  IMAD.WIDE R12, R23, 0x4, R12 ;  /* 0x00000004170c7825 */ /* 0x008fd800078e020c */
[----:B------:R-:W2:Y:S01]  /*1100*/  @!P0 LDC.64 R20, c[0x0][0x388] ;  /* 0x0000e200ff148b82 */ /* 0x000ea20000000a00 */
[C---:B0-----:R-:W-:Y:S01]  /*1110*/  @!P0 R2UR UR8, R16.reuse ;  /* 0x00000000100882ca */ /* 0x041fe200000e0000 */
[----:B------:R-:W-:Y:S01]  /*1120*/  @!P0 IMAD R11, R15, R30, R7 ;  /* 0x0000001e0f0b8224 */ /* 0x000fe200078e0207 */
[C---:B------:R-:W-:Y:S02]  /*1130*/  @!P0 R2UR UR9, R17.reuse ;  /* 0x00000000110982ca */ /* 0x040fe400000e0000 */
[----:B------:R-:W-:Y:S02]  /*1140*/  @!P0 R2UR UR6, R16 ;  /* 0x00000000100682ca */ /* 0x000fe400000e0000 */
[----:B------:R-:W-:Y:S01]  /*1150*/  @!P0 R2UR UR7, R17 ;  /* 0x00000000110782ca */ /* 0x000fe200000e0000 */
[----:B--2---:R-:W-:-:S08]  /*1160*/  @!P0 IMAD.WIDE R20, R11, 0x4, R20 ;  /* 0x000000040b148825 */ /* 0x004fd000078e0214 */
[----:B------:R-:W1:Y:S04]  /*1170*/  @!P0 LDG.E R11, desc[UR8][R12.64] ;  /* 0x000000080c0b8981 */ /* 0x000e68000c1e1900 */
[----:B------:R-:W1:Y:S01]  /*1180*/  @!P0 LDG.E R21, desc[UR6][R20.64] ;  /* 0x0000000614158981 */ /* 0x000e62000c1e1900 */
[----:B------:R-:W-:Y:S01]  /*1190*/  VIADD R15, R15, 0x1 ;  /* 0x000000010f0f7836 */ /* 0x000fe20000000000 */
[----:B------:R-:W-:Y:S01]  /*11a0*/  R2UR UR6, R16 ;  /* 0x00000000100672ca */ /* 0x000fe200000e0000 */
[----:B------:R-:W-:Y:S01]  /*11b0*/  BSSY.RECONVERGENT B1, `(.L_x_9) ;  /* 0x0000010000017945 */ /* 0x000fe20003800200 */
[----:B------:R-:W-:Y:S02]  /*11c0*/  R2UR UR7, R17 ;  /* 0x00000000110772ca */ /* 0x000fe400000e0000 */
[----:B------:R-:W-:Y:S01]  /*11d0*/  ISETP.GE.U32.AND P1, PT, R15, UR4, PT ;  /* 0x000000040f007c0c */ /* 0x000fe2000bf26070 */
[----:B-1----:R-:W-:-:S10]  /*11e0*/  @!P0 FFMA R0, R21, R11, R0 ;  /* 0x0000000b15008223 */ /* 0x002fd40000000000 */
[----:B------:R0:W-:Y:S02]  /*11f0*/  STG.E desc[UR6][R18.64], R0 ;  /* 0x0000000012007986 */ /* 0x0001e4000c101906 */
        /* <DEDUP_REMOVED lines=11> */
.L_x_10:
[----:B------:R-:W-:Y:S05]  /*12b0*/  BSYNC.RECONVERGENT B1 ;  /* 0x0000000000017941 */ /* 0x000fea0003800200 */
.L_x_9:
[----:B------:R-:W-:Y:S01]  /*12c0*/  R2UR UR4, R16 ;  /* 0x00000000100472ca */ /* 0x000fe200000e0000 */
[----:B------:R-:W-:Y:S01]  /*12d0*/  VIADD R9, R9, 0x2 ;  /* 0x0000000209097836 */ /* 0x000fe20000000000 */
[----:B------:R-:W-:-:S13]  /*12e0*/  R2UR UR5, R17 ;  /* 0x00000000110572ca */ /* 0x000fda00000e0000 */
[----:B------:R2:W-:Y:S02]  /*12f0*/  STG.E desc[UR4][R18.64], R0 ;  /* 0x0000000012007986 */ /* 0x0005e4000c101904 */
.L_x_8:
[----:B------:R-:W3:Y:S01]  /*1300*/  LDC R22, c[0x0][0x39c] ;  /* 0x0000e700ff167b82 */ /* 0x000ee20000000800 */
[----:B------:R-:W-:Y:S01]  /*1310*/  IMAD.IADD R15, R9, 0x1, R6 ;  /* 0x00000001090f7824 */ /* 0x000fe200078e0206 */
[----:B------:R-:W-:Y:S04]  /*1320*/  BSSY.RECONVERGENT B1, `(.L_x_11) ;  /* 0x0000010000017945 */ /* 0x000fe80003800200 */
[----:B---3--:R-:W-:-:S13]  /*1330*/  ISETP.GE.U32.AND P0, PT, R15, R22, PT ;  /* 0x000000160f00720c */ /* 0x008fda0003f06070 */
[----:B------:R-:W-:Y:S05]  /*1340*/  @P0 BRA `(.L_x_12) ;  /* 0x0000000000340947 */ /* 0x000fea0003800000 */
[----:B------:R-:W3:Y:S01]  /*1350*/  LDC.64 R20, c[0x0][0x388] ;  /* 0x0000e200ff147b82 */ /* 0x000ee20000000a00 */
[----:B0-----:R-:W-:Y:S01]  /*1360*/  R2UR UR4, R16 ;  /* 0x00000000100472ca */ /* 0x001fe200000e0000 */
[----:B------:R-:W-:Y:S01]  /*1370*/  IMAD.IADD R11, R14, 0x1, -R9 ;  /* 0x000000010e0b7824 */ /* 0x000fe200078e0a09 */
[----:B------:R-:W-:Y:S01]  /*1380*/  R2UR UR5, R17 ;  /* 0x00000000110572ca */ /* 0x000fe200000e0000 */
[----:B------:R-:W-:Y:S01]  /*1390*/  IMAD R9, R15, R30, R7 ;  /* 0x0000001e0f097224 */ /* 0x000fe200078e0207 */
[----:B------:R-:W-:Y:S02]  /*13a0*/  R2UR UR6, R16 ;  /* 0x00000000100672ca */ /* 0x000fe400000e0000 */
[----:B------:R-:W-:Y:S01]  /*13b0*/  R2UR UR7, R17 ;  /* 0x00000000110772ca */ /* 0x000fe200000e0000 */
[----:B------:R-:W0:Y:S01]  /*13c0*/  LDC.64 R12, c[0x0][0x390] ;  /* 0x0000e400ff0c7b82 */ /* 0x000e220000000a00 */
[----:B---3--:R-:W-:-:S07]  /*13d0*/  IMAD.WIDE R20, R9, 0x4, R20 ;  /* 0x0000000409147825 */ /* 0x008fce00078e0214 */
[----:B------:R-:W1:Y:S01]  /*13e0*/  LDG.E R21, desc[UR4][R20.64] ;  /* 0x0000000414157981 */ /* 0x000e62000c1e1900 */
[----:B0-----:R-:W-:-:S06]  /*13f0*/  IMAD.WIDE R12, R11, 0x4, R12 ;  /* 0x000000040b0c7825 */ /* 0x001fcc00078e020c */
[----:B------:R-:W1:Y:S02]  /*1400*/  LDG.E R12, desc[UR6][R12.64] ;  /* 0x000000060c0c7981 */ /* 0x000e64000c1e1900 */
[----:B-12---:R-:W-:-:S07]  /*1410*/  FFMA R0, R21, R12, R0 ;  /* 0x0000000c15007223 */ /* 0x006fce0000000000 */
.L_x_12:
[----:B------:R-:W-:Y:S05]  /*1420*/  BSYNC.RECONVERGENT B1 ;  /* 0x0000000000017941 */ /* 0x000fea0003800200 */
.L_x_11:
[----:B------:R-:W-:Y:S01]  /*1430*/  VIADD R7, R7, 0x1 ;  /* 0x0000000107077836 */ /* 0x000fe20000000000 */
[----:B0-----:R-:W-:Y:S02]  /*1440*/  R2UR UR4, R16 ;  /* 0x00000000100472ca */ /* 0x001fe400000e0000 */
[----:B------:R-:W-:Y:S02]  /*1450*/  R2UR UR5, R17 ;  /* 0x00000000110572ca */ /* 0x000fe400000e0000 */
[----:B------:R-:W-:-:S11]  /*1460*/  ISETP.NE.AND P0, PT, R7, R30, PT ;  /* 0x0000001e0700720c */ /* 0x000fd60003f05270 */
[----:B------:R3:W-:Y:S02]  /*1470*/  STG.E desc[UR4][R18.64], R0 ;  /* 0x0000000012007986 */ /* 0x0007e4000c101904 */
[----:B------:R-:W-:Y:S05]  /*1480*/  @P0 BRA `(.L_x_13) ;  /* 0xffffffec00840947 */ /* 0x000fea000383ffff */
[----:B------:R-:W-:Y:S05]  /*1490*/  BSYNC.RECONVERGENT B0 ;  /* 0x0000000000007941 */ /* 0x000fea0003800200 */
.L_x_1:
[----:B------:R-:W-:-:S05]  /*14a0*/  VIADD R6, R6, 0x1 ;  /* 0x0000000106067836 */ /* 0x000fca0000000000 */
[----:B------:R-:W-:-:S13]  /*14b0*/  ISETP.NE.AND P0, PT, R6, R22, PT ;  /* 0x000000160600720c */ /* 0x000fda0003f05270 */
[----:B------:R-:W-:Y:S05]  /*14c0*/  @P0 BRA `(.L_x_14) ;  /* 0xffffffec00580947 */ /* 0x000fea000383ffff */
[----:B------:R-:W-:Y:S05]  /*14d0*/  EXIT ;  /* 0x000000000000794d */ /* 0x000fea0003800000 */
.L_x_15:
[----:B------:R-:W-:-:S00]  /*14e0*/  BRA `(.L_x_15) ;  /* 0xfffffffc00fc7947 */ /* 0x000fc0000383ffff */
[----:B------:R-:W-:-:S00]  /*14f0*/  NOP ;  /* 0x0000000000007918 */ /* 0x000fc00000000000 */
        /* <DEDUP_REMOVED lines=8> */
.L_x_36:


//--------------------- .text._Z20convolutionRowDevicePfS_S_iii --------------------------
	.section	.text._Z20convolutionRowDevicePfS_S_iii,"ax",@progbits
	.align	128
        .global         _Z20convolutionRowDevicePfS_S_iii
        .type           _Z20convolutionRowDevicePfS_S_iii,@function
        .size           _Z20convolutionRowDevicePfS_S_iii,(.L_x_37 - _Z20convolutionRowDevicePfS_S_iii)
        .other          _Z20convolutionRowDevicePfS_S_iii,@"STO_CUDA_ENTRY STV_DEFAULT"
_Z20convolutionRowDevicePfS_S_iii:
.text._Z20convolutionRowDevicePfS_S_iii:
        /* <DEDUP_REMOVED lines=22> */
.L_x_16:
        /* <DEDUP_REMOVED lines=9> */
[----:B------:R-:W-:Y:S02]  /*01f0*/  IMAD.SHL.U32 R0, R4, 0x2, RZ ;  /* 0x0000000204007824 */ /* 0x000fe400078e00ff */
[----:B------:R-:W-:Y:S02]  /*0200*/  IMAD.MOV R4, RZ, RZ, -R4 ;  /* 0x000000ffff047224 */ /* 0x000fe400078e0a04 */
[----:B------:R-:W-:-:S07]  /*0210*/  IMAD.MOV.U32 R5, RZ, RZ, RZ ;  /* 0x000000ffff057224 */ /* 0x000fce00078e00ff */
.L_x_34:
[----:B-1----:R-:W1:Y:S01]  /*0220*/  LDCU UR4, c[0x0][0x39c] ;  /* 0x00007380ff0477ac */ /* 0x002e620008000800 */
[----:B------:R-:W-:Y:S01]  /*0230*/  IMAD.MOV.U32 R6, RZ, RZ, R5 ;  /* 0x000000ffff067224 */ /* 0x000fe200078e0005 */
[----:B------:R-:W-:Y:S01]  /*0240*/  BSSY.RECONVERGENT B0, `(.L_x_17) ;  /* 0x00000f9000007945 */ /* 0x000fe20003800200 */
[----:B------:R-:W-:Y:S02]  /*0250*/  VIADD R5, R5, 0x1 ;  /* 0x0000000105057836 */ /* 0x000fe40000000000 */
[----:B------:R-:W-:-:S03]  /*0260*/  IMAD.MOV.U32 R7, RZ, RZ, RZ ;  /* 0x000000ffff077224 */ /* 0x000fc600078e00ff */
[----:B01234-:R-:W-:-:S13]  /*0270*/  ISETP.NE.AND P0, PT, R5, UR4, PT ;  /* 0x0000000405007c0c */ /* 0x01ffda000bf05270 */
.L_x_33:
[----:B-1----:R-:W1:Y:S01]  /*0280*/  LDCU UR5, c[0x0][0x3a0] ;  /* 0x00007400ff0577ac */ /* 0x002e620008000800 */
[----:B0-234-:R-:W2:Y:S01]  /*0290*/  LDC.64 R2, c[0x0][0x380] ;  /* 0x0000e000ff027b82 */ /* 0x01dea20000000a00 */
[----:B------:R-:W-:Y:S01]  /*02a0*/  IMAD.MOV.U32 R9, RZ, RZ, RZ ;  /* 0x000000ffff097224 */ /* 0x000fe200078e00ff */
[----:B------:R-:W3:Y:S01]  /*02b0*/  LDCU UR4, c[0x0][0x398] ;  /* 0x00007300ff0477ac */ /* 0x000ee20008000800 */
[----:B------:R-:W-:Y:S01]  /*02c0*/  IMAD.MOV.U32 R11, RZ, RZ, R4 ;  /* 0x000000ffff0b7224 */ /* 0x000fe200078e0004 */
[----:B-1----:R-:W-:Y:S01]  /*02d0*/  UISETP.GE.U32.AND UP0, UPT, UR5, 0x4, UPT ;  /* 0x000000040500788c */ /* 0x002fe2000bf06070 */
[----:B---3--:R-:W-:-:S04]  /*02e0*/  IMAD.U32 R8, RZ, RZ, UR4 ;  /* 0x00000004ff087e24 */ /* 0x008fc8000f8e00ff */
[----:B------:R-:W-:-:S04]  /*02f0*/  IMAD R10, R6, R8, R7 ;  /* 0x00000008060a7224 */ /* 0x000fc800078e0207 */
[----:B--2---:R-:W-:Y:S01]  /*0300*/  IMAD.WIDE.U32 R2, R10, 0x4, R2 ;  /* 0x000000040a027825 */ /* 0x004fe200078e0002 */
[----:B------:R-:W-:Y:S06]  /*0310*/  BRA.U !UP0, `(.L_x_18) ;  /* 0x0000000508a87547 */ /* 0x000fec000b800000 */
[----:B------:R-:W-:Y:S01]  /*0320*/  VIADD R12, R0, 0x1 ;  /* 0x00000001000c7836 */ /* 0x000fe20000000000 */
[----:B------:R-:W-:Y:S02]  /*0330*/  UIADD3 UR4, UPT, UPT, -UR5, 0x3, URZ ;  /* 0x0000000305047890 */ /* 0x000fe4000fffe1ff */
[----:B------:R-:W-:Y:S01]  /*0340*/  VIADD R11, R7, -UR5 ;  /* 0x80000005070b7c36 */ /* 0x000fe20008000000 */
[----:B------:R-:W-:Y:S01]  /*0350*/  BSSY.RECONVERGENT B1, `(.L_x_19) ;  /* 0x0000065000017945 */ /* 0x000fe20003800200 */
[----:B------:R-:W-:Y:S01]  /*0360*/  IMAD.MOV.U32 R9, RZ, RZ, RZ ;  /* 0x000000ffff097224 */ /* 0x000fe200078e00ff */
[----:B------:R-:W-:Y:S01]  /*0370*/  LOP3.LUT R12, R12, 0xfffffff8, RZ, 0xc0, !PT ;  /* 0xfffffff80c0c7812 */ /* 0x000fe200078ec0ff */
[----:B------:R-:W-:Y:S02]  /*0380*/  IMAD.MOV.U32 R21, RZ, RZ, R0 ;  /* 0x000000ffff157224 */ /* 0x000fe400078e0000 */
[----:B------:R-:W-:Y:S02]  /*0390*/  IMAD R19, R6, R8, R11 ;  /* 0x0000000806137224 */ /* 0x000fe400078e020b */
[----:B------:R-:W-:-:S02]  /*03a0*/  IMAD.U32 R18, RZ, RZ, UR4 ;  /* 0x00000004ff127e24 */ /* 0x000fc4000f8e00ff */
[----:B------:R-:W-:-:S07]  /*03b0*/  IMAD.MOV R20, RZ, RZ, -R12 ;  /* 0x000000ffff147224 */ /* 0x000fce00078e0a0c */
.L_x_20:
[----:B-1----:R-:W1:Y:S01]  /*03c0*/  LDCU UR4, c[0x0][0x398] ;  /* 0x00007300ff0477ac */ /* 0x002e620008000800 */
[----:B------:R-:W2:Y:S08]  /*03d0*/  LDC.64 R14, c[0x0][0x390] ;  /* 0x0000e400ff0e7b82 */ /* 0x000eb00000000a00 */
[----:B------:R-:W3:Y:S01]  /*03e0*/  LDC.64 R12, c[0x0][0x388] ;  /* 0x0000e200ff0c7b82 */ /* 0x000ee20000000a00 */
[----:B-1----:R-:W-:-:S05]  /*03f0*/  IMAD.U32 R8, RZ, RZ, UR4 ;  /* 0x00000004ff087e24 */ /* 0x002fca000f8e00ff */
[----:B------:R-:W-:Y:S01]  /*0400*/  ISETP.GE.U32.AND P2, PT, R11, R8, PT ;  /* 0x000000080b00720c */ /* 0x000fe20003f46070 */
[----:B--2---:R-:W-:-:S04]  /*0410*/  IMAD.WIDE R14, R21, 0x4, R14 ;  /* 0x00000004150e7825 */ /* 0x004fc800078e020e */
[----:B---3--:R-:W-:-:S08]  /*0420*/  IMAD.WIDE R12, R19, 0x4, R12 ;  /* 0x00000004130c7825 */ /* 0x008fd000078e020c */
[C---:B0-----:R-:W-:Y:S02]  /*0430*/  @!P2 R2UR UR6, R16.reuse ;  /* 0x000000001006a2ca */ /* 0x041fe400000e0000 */
[C---:B------:R-:W-:Y:S02]  /*0440*/  @!P2 R2UR UR7, R17.reuse ;  /* 0x000000001107a2ca */ /* 0x040fe400000e0000 */
[----:B------:R-:W-:Y:S02]  /*0450*/  @!P2 R2UR UR4, R16 ;  /* 0x000000001004a2ca */ /* 0x000fe400000e0000 */
[----:B------:R-:W-:-:S09]  /*0460*/  @!P2 R2UR UR5, R17 ;  /* 0x000000001105a2ca */ /* 0x000fd200000e0000 */
[----:B------:R-:W2:Y:S04]  /*0470*/  @!P2 LDG.E R23, desc[UR6][R14.64] ;  /* 0x000000060e17a981 */ /* 0x000ea8000c1e1900 */
[----:B------:R-:W2:Y:S01]  /*0480*/  @!P2 LDG.E R22, desc[UR4][R12.64] ;  /* 0x000000040c16a981 */ /* 0x000ea2000c1e1900 */
[----:B------:R-:W-:Y:S01]  /*0490*/  VIADD R25, R11, 0x1 ;  /* 0x000000010b197836 */ /* 0x000fe20000000000 */
[----:B------:R-:W-:Y:S02]  /*04a0*/  R2UR UR4, R16 ;  /* 0x00000000100472ca */ /* 0x000fe400000e0000 */
[----:B------:R-:W-:Y:S02]  /*04b0*/  R2UR UR5, R17 ;  /* 0x00000000110572ca */ /* 0x000fe400000e0000 */
[----:B------:R-:W-:-:S13]  /*04c0*/  ISETP.GE.U32.AND P1, PT, R25, R8, PT ;  /* 0x000000081900720c */ /* 0x000fda0003f26070 */
[C---:B------:R-:W-:Y:S02]  /*04d0*/  @!P1 R2UR UR6, R16.reuse ;  /* 0x00000000100692ca */ /* 0x040fe400000e0000 */
[C---:B------:R-:W-:Y:S02]  /*04e0*/  @!P1 R2UR UR7, R17.reuse ;  /* 0x00000000110792ca */ /* 0x040fe400000e0000 */
[----:B------:R-:W-:Y:S02]  /*04f0*/  @!P1 R2UR UR8, R16 ;  /* 0x00000000100892ca */ /* 0x000fe400000e0000 */
[----:B------:R-:W-:Y:S01]  /*0500*/  @!P1 R2UR UR9, R17 ;  /* 0x00000000110992ca */ /* 0x000fe200000e0000 */
[----:B--2---:R-:W-:-:S05]  /*0510*/  @!P2 FFMA R9, R22, R23, R9 ;  /* 0x000000171609a223 */ /* 0x004fca0000000009 */
[----:B------:R0:W-:Y:S04]  /*0520*/  STG.E desc[UR4][R2.64], R9 ;  /* 0x0000000902007986 */ /* 0x0001e8000c101904 */
[----:B------:R-:W0:Y:S04]  /*0530*/  @!P1 LDG.E R22, desc[UR6][R12.64+0x4] ;  /* 0x000004060c169981 */ /* 0x000e28000c1e1900 */
[----:B------:R-:W0:Y:S01]  /*0540*/  @!P1 LDG.E R23, desc[UR8][R14.64+-0x4] ;  /* 0xfffffc080e179981 */ /* 0x000e22000c1e1900 */
[----:B------:R-:W-:-:S05]  /*0550*/  VIADD R25, R11, 0x2 ;  /* 0x000000020b197836 */ /* 0x000fca0000000000 */
[----:B------:R-:W-:-:S13]  /*0560*/  ISETP.GE.U32.AND P2, PT, R25, R8, PT ;  /* 0x000000081900720c */ /* 0x000fda0003f46070 */
[C---:B------:R-:W-:Y:S02]  /*0570*/  @!P2 R2UR UR6, R16.reuse ;  /* 0x000000001006a2ca */ /* 0x040fe400000e0000 */
[C---:B------:R-:W-:Y:S02]  /*0580*/  @!P2 R2UR UR7, R17.reuse ;  /* 0x000000001107a2ca */ /* 0x040fe400000e0000 */
[----:B------:R-:W-:Y:S02]  /*0590*/  @!P2 R2UR UR8, R16 ;  /* 0x000000001008a2ca */ /* 0x000fe400000e0000 */
[----:B------:R-:W-:Y:S01]  /*05a0*/  @!P2 R2UR UR9, R17 ;  /* 0x000000001109a2ca */ /* 0x000fe200000e0000 */
[----:B0-----:R-:W-:-:S05]  /*05b0*/  @!P1 FFMA R9, R22, R23, R9 ;  /* 0x0000001716099223 */ /* 0x001fca0000000009 */
        /* <DEDUP_REMOVED lines=53> */
[----:B------:R-:W-:Y:S02]  /*0910*/  VIADD R20, R20, 0x8 ;  /* 0x0000000814147836 */ /* 0x000fe40000000000 */
[----:B------:R-:W-:-:S02]  /*0920*/  VIADD R18, R18, 0x8 ;  /* 0x0000000812127836 */ /* 0x000fc40000000000 */
[----:B------:R-:W-:Y:S02]  /*0930*/  VIADD R21, R21, 0xfffffff8 ;  /* 0xfffffff815157836 */ /* 0x000fe40000000000 */
[----:B------:R-:W-:Y:S02]  /*0940*/  VIADD R19, R19, 0x8 ;  /* 0x0000000813137836 */ /* 0x000fe40000000000 */
[----:B------:R-:W-:Y:S02]  /*0950*/  VIADD R11, R11, 0x8 ;  /* 0x000000080b0b7836 */ /* 0x000fe40000000000 */
[----:B0-----:R-:W-:Y:S01]  /*0960*/  @!P1 FFMA R9, R22, R23, R9 ;  /* 0x0000001716099223 */ /* 0x001fe20000000009 */
[----:B------:R-:W-:-:S04]  /*0970*/  ISETP.NE.AND P1, PT, R20, RZ, PT ;  /* 0x000000ff1400720c */ /* 0x000fc80003f25270 */
[----:B------:R1:W-:Y:S09]  /*0980*/  STG.E desc[UR4][R2.64], R9 ;  /* 0x0000000902007986 */ /* 0x0003f2000c101904 */
[----:B------:R-:W-:Y:S05]  /*0990*/  @P1 BRA `(.L_x_20) ;  /* 0xfffffff800881947 */ /* 0x000fea000383ffff */
[----:B------:R-:W-:Y:S05]  /*09a0*/  BSYNC.RECONVERGENT B1 ;  /* 0x0000000000017941 */ /* 0x000fea0003800200 */
.L_x_19:
[----:B------:R-:W-:-:S07]  /*09b0*/  VIADD R11, R18, 0xfffffffd ;  /* 0xfffffffd120b7836 */ /* 0x000fce0000000000 */
.L_x_18:
[----:B------:R-:W-:-:S04]  /*09c0*/  LOP3.LUT R12, R0, 0x6, RZ, 0xc0, !PT ;  /* 0x00000006000c7812 */ /* 0x000fc800078ec0ff */
[----:B------:R-:W-:-:S13]  /*09d0*/  ISETP.GE.U32.AND P1, PT, R12, 0x3, PT ;  /* 0x000000030c00780c */ /* 0x000fda0003f26070 */
[----:B------:R-:W-:Y:S05]  /*09e0*/  @!P1 BRA `(.L_x_21) ;  /* 0x0000000400049947 */ /* 0x000fea0003800000 */
[----:B------:R-:W-:Y:S01]  /*09f0*/  IMAD.IADD R19, R11, 0x1, R7 ;  /* 0x000000010b137824 */ /* 0x000fe200078e0207 */
[----:B------:R-:W2:Y:S01]  /*0a00*/  LDC.64 R12, c[0x0][0x390] ;  /* 0x0000e400ff0c7b82 */ /* 0x000ea20000000a00 */
[----:B------:R-:W3:Y:S01]  /*0a10*/  LDCU UR4, c[0x0][0x3a0] ;  /* 0x00007400ff0477ac */ /* 0x000ee20008000800 */
[----:B------:R-:W-:Y:S02]  /*0a20*/  IMAD.IADD R23, R10, 0x1, R11 ;  /* 0x000000010a177824 */ /* 0x000fe400078e020b */
[----:B------:R-:W-:-:S04]  /*0a30*/  ISETP.GE.U32.AND P1, PT, R19, R8, PT ;  /* 0x000000081300720c */ /* 0x000fc80003f26070 */
[----:B------:R-:W4:Y:S09]  /*0a40*/  LDC.64 R14, c[0x0][0x388] ;  /* 0x0000e200ff0e7b82 */ /* 0x000f320000000a00 */
[----:B0-----:R-:W-:Y:S02]  /*0a50*/  @!P1 R2UR UR8, R16 ;  /* 0x00000000100892ca */ /* 0x001fe400000e0000 */
[----:B------:R-:W-:-:S02]  /*0a60*/  @!P1 R2UR UR9, R17 ;  /* 0x00000000110992ca */ /* 0x000fc400000e0000 */
[----:B------:R-:W-:Y:S02]  /*0a70*/  @!P1 R2UR UR6, R16 ;  /* 0x00000000100692ca */ /* 0x000fe400000e0000 */
[----:B------:R-:W-:Y:S02]  /*0a80*/  @!P1 R2UR UR7, R17 ;  /* 0x00000000110792ca */ /* 0x000fe400000e0000 */
[----:B---3--:R-:W-:-:S05]  /*0a90*/  IADD3 R21, PT, PT, -R11, UR4, RZ ;  /* 0x000000040b157c10 */ /* 0x008fca000fffe1ff */
[----:B--2---:R-:W-:-:S04]  /*0aa0*/  IMAD.WIDE R12, R21, 0x4, R12 ;  /* 0x00000004150c7825 */ /* 0x004fc800078e020c */
[----:B----4-:R-:W-:Y:S01]  /*0ab0*/  IMAD.WIDE R14, R23, 0x4, R14 ;  /* 0x00000004170e7825 */ /* 0x010fe200078e020e */
[----:B------:R-:W1:Y:S04]  /*0ac0*/  @!P1 LDG.E R20, desc[UR8][R12.64] ;  /* 0x000000080c149981 */ /* 0x000e68000c1e1900 */
[----:B------:R-:W1:Y:S01]  /*0ad0*/  @!P1 LDG.E R18, desc[UR6][R14.64] ;  /* 0x000000060e129981 */ /* 0x000e62000c1e1900 */
[----:B------:R-:W-:Y:S01]  /*0ae0*/  VIADD R21, R19, 0x1 ;  /* 0x0000000113157836 */ /* 0x000fe20000000000 */
[----:B------:R-:W-:Y:S01]  /*0af0*/  R2UR UR4, R16 ;  /* 0x00000000100472ca */ /* 0x000fe200000e0000 */
[----:B------:R-:W-:Y:S01]  /*0b00*/  BSSY.RECONVERGENT B1, `(.L_x_22) ;  /* 0x000000d000017945 */ /* 0x000fe20003800200 */
[----:B------:R-:W-:Y:S02]  /*0b10*/  R2UR UR5, R17 ;  /* 0x00000000110572ca */ /* 0x000fe400000e0000 */
[----:B------:R-:W-:Y:S01]  /*0b20*/  ISETP.GE.U32.AND P2, PT, R21, R8, PT ;  /* 0x000000081500720c */ /* 0x000fe20003f46070 */
[----:B-1----:R-:W-:-:S10]  /*0b30*/  @!P1 FFMA R9, R18, R20, R9 ;  /* 0x0000001412099223 */ /* 0x002fd40000000009 */
[----:B------:R0:W-:Y:S02]  /*0b40*/  STG.E desc[UR4][R2.64], R9 ;  /* 0x0000000902007986 */ /* 0x0001e4000c101904 */
[----:B------:R-:W-:Y:S05]  /*0b50*/  @P2 BRA `(.L_x_23) ;  /* 0x00000000001c2947 */ /* 0x000fea0003800000 */
[C---:B------:R-:W-:Y:S02]  /*0b60*/  R2UR UR4, R16.reuse ;  /* 0x00000000100472ca */ /* 0x040fe400000e0000 */
[C---:B------:R-:W-:Y:S02]  /*0b70*/  R2UR UR5, R17.reuse ;  /* 0x00000000110572ca */ /* 0x040fe400000e0000 */
[----:B------:R-:W-:Y:S02]  /*0b80*/  R2UR UR6, R16 ;  /* 0x00000000100672ca */ /* 0x000fe400000e0000 */
[----:B------:R-:W-:-:S09]  /*0b90*/  R2UR UR7, R17 ;  /* 0x00000000110772ca */ /* 0x000fd200000e0000 */
[----:B------:R-:W0:Y:S04]  /*0ba0*/  LDG.E R18, desc[UR4][R14.64+0x4] ;  /* 0x000004040e127981 */ /* 0x000e28000c1e1900 */
[----:B------:R-:W0:Y:S02]  /*0bb0*/  LDG.E R20, desc[UR6][R12.64+-0x4] ;  /* 0xfffffc060c147981 */ /* 0x000e24000c1e1900 */
[----:B0-----:R-:W-:-:S07]  /*0bc0*/  FFMA R9, R18, R20, R9 ;  /* 0x0000001412097223 */ /* 0x001fce0000000009 */
.L_x_23:
[----:B------:R-:W-:Y:S05]  /*0bd0*/  BSYNC.RECONVERGENT B1 ;  /* 0x0000000000017941 */ /* 0x000fea0003800200 */
.L_x_22:
[----:B------:R-:W-:Y:S01]  /*0be0*/  VIADD R21, R19, 0x2 ;  /* 0x0000000213157836 */ /* 0x000fe20000000000 */
[----:B------:R-:W-:Y:S01]  /*0bf0*/  R2UR UR4, R16 ;  /* 0x00000000100472ca */ /* 0x000fe200000e0000 */
[----:B------:R-:W-:Y:S01]  /*0c00*/  BSSY.RECONVERGENT B1, `(.L_x_24) ;  /* 0x000000c000017945 */ /* 0x000fe20003800200 */
[----:B------:R-:W-:Y:S02]  /*0c10*/  R2UR UR5, R17 ;  /* 0x00000000110572ca */ /* 0x000fe400000e0000 */
[----:B------:R-:W-:-:S11]  /*0c20*/  ISETP.GE.U32.AND P1, PT, R21, R8, PT ;  /* 0x000000081500720c */ /* 0x000fd60003f26070 */
        /* <DEDUP_REMOVED lines=8> */
[----:B01----:R-:W-:-:S07]  /*0cb0*/  FFMA R9, R18, R20, R9 ;  /* 0x0000001412097223 */ /* 0x003fce0000000009 */
.L_x_25:
[----:B------:R-:W-:Y:S05]  /*0cc0*/  BSYNC.RECONVERGENT B1 ;  /* 0x0000000000017941 */ /* 0x000fea0003800200 */
.L_x_24:
        /* <DEDUP_REMOVED lines=13> */
[----:B012---:R-:W-:-:S07]  /*0da0*/  FFMA R9, R14, R12, R9 ;  /* 0x0000000c0e097223 */ /* 0x007fce0000000009 */
.L_x_27:
[----:B------:R-:W-:Y:S05]  /*0db0*/  BSYNC.RECONVERGENT B1 ;  /* 0x0000000000017941 */ /* 0x000fea0003800200 */
.L_x_26:
[----:B------:R-:W-:Y:S01]  /*0dc0*/  R2UR UR4, R16 ;  /* 0x00000000100472ca */ /* 0x000fe200000e0000 */
[----:B------:R-:W-:Y:S01]  /*0dd0*/  VIADD R11, R11, 0x4 ;  /* 0x000000040b0b7836 */ /* 0x000fe20000000000 */
[----:B------:R-:W-:-:S13]  /*0de0*/  R2UR UR5, R17 ;  /* 0x00000000110572ca */ /* 0x000fda00000e0000 */
[----:B------:R3:W-:Y:S02]  /*0df0*/  STG.E desc[UR4][R2.64], R9 ;  /* 0x0000000902007986 */ /* 0x0007e4000c101904 */
.L_x_21:
[----:B------:R-:W4:Y:S02]  /*0e00*/  LDC R18, c[0x0][0x3a0] ;  /* 0x0000e800ff127b82 */ /* 0x000f240000000800 */
[----:B----4-:R-:W-:-:S13]  /*0e10*/  LOP3.LUT P1, RZ, R18, 0x1, RZ, 0xc0, !PT ;  /* 0x0000000112ff7812 */ /* 0x010fda000782c0ff */
[----:B------:R-:W-:Y:S05]  /*0e20*/  @!P1 BRA `(.L_x_28) ;  /* 0x0000000000889947 */ /* 0x000fea0003800000 */
[----:B------:R-:W-:Y:S01]  /*0e30*/  IMAD.IADD R21, R11, 0x1, R7 ;  /* 0x000000010b157824 */ /* 0x000fe200078e0207 */
[----:B------:R-:W4:Y:S01]  /*0e40*/  LDC.64 R12, c[0x0][0x390] ;  /* 0x0000e400ff0c7b82 */ /* 0x000f220000000a00 */
[--C-:B------:R-:W-:Y:S02]  /*0e50*/  IMAD.IADD R19, R18, 0x1, -R11.reuse ;  /* 0x0000000112137824 */ /* 0x100fe400078e0a0b */
[----:B------:R-:W-:Y:S01]  /*0e60*/  IMAD.IADD R23, R10, 0x1, R11 ;  /* 0x000000010a177824 */ /* 0x000fe200078e020b */
[----:B------:R-:W-:-:S04]  /*0e70*/  ISETP.GE.U32.AND P1, PT, R21, R8, PT ;  /* 0x000000081500720c */ /* 0x000fc80003f26070 */
[----:B------:R-:W5:Y:S09]  /*0e80*/  LDC.64 R14, c[0x0][0x388] ;  /* 0x0000e200ff0e7b82 */ /* 0x000f720000000a00 */
[----:B0-----:R-:W-:Y:S02]  /*0e90*/  @!P1 R2UR UR6, R16 ;  /* 0x00000000100692ca */ /* 0x001fe400000e0000 */
[----:B------:R-:W-:-:S02]  /*0ea0*/  @!P1 R2UR UR7, R17 ;  /* 0x00000000110792ca */ /* 0x000fc400000e0000 */
[----:B------:R-:W-:Y:S02]  /*0eb0*/  @!P1 R2UR UR4, R16 ;  /* 0x00000000100492ca */ /* 0x000fe400000e0000 */
[----:B------:R-:W-:Y:S01]  /*0ec0*/  @!P1 R2UR UR5, R17 ;  /* 0x00000000110592ca */ /* 0x000fe200000e0000 */
[----:B----4-:R-:W-:-:S04]  /*0ed0*/  IMAD.WIDE R12, R19, 0x4, R12 ;  /* 0x00000004130c7825 */ /* 0x010fc800078e020c */
[----:B-----5:R-:W-:-:S04]  /*0ee0*/  IMAD.WIDE R14, R23, 0x4, R14 ;  /* 0x00000004170e7825 */ /* 0x020fc800078e020e */
[----:B------:R-:W1:Y:S04]  /*0ef0*/  @!P1 LDG.E R19, desc[UR6][R12.64] ;  /* 0x000000060c139981 */ /* 0x000e68000c1e1900 */
[----:B------:R-:W1:Y:S01]  /*0f00*/  @!P1 LDG.E R20, desc[UR4][R14.64] ;  /* 0x000000040e149981 */ /* 0x000e62000c1e1900 */
[----:B------:R-:W-:Y:S01]  /*0f10*/  VIADD R21, R21, 0x1 ;  /* 0x0000000115157836 */ /* 0x000fe20000000000 */
[----:B------:R-:W-:Y:S01]  /*0f20*/  R2UR UR4, R16 ;  /* 0x00000000100472ca */ /* 0x000fe200000e0000 */
[----:B------:R-:W-:Y:S01]  /*0f30*/  BSSY.RECONVERGENT B1, `(.L_x_29) ;  /* 0x000000d000017945 */ /* 0x000fe20003800200 */
[----:B------:R-:W-:Y:S02]  /*0f40*/  R2UR UR5, R17 ;  /* 0x00000000110572ca */ /* 0x000fe400000e0000 */
[----:B------:R-:W-:Y:S01]  /*0f50*/  ISETP.GE.U32.AND P2, PT, R21, R8, PT ;  /* 0x000000081500720c */ /* 0x000fe20003f46070 */
[----:B-123--:R-:W-:-:S10]  /*0f60*/  @!P1 FFMA R9, R20, R19, R9 ;  /* 0x0000001314099223 */ /* 0x00efd40000000009 */
        /* <DEDUP_REMOVED lines=9> */
.L_x_30:
[----:B------:R-:W-:Y:S05]  /*1000*/  BSYNC.RECONVERGENT B1 ;  /* 0x0000000000017941 */ /* 0x000fea0003800200 */
.L_x_29:
[----:B------:R-:W-:Y:S01]  /*1010*/  R2UR UR4, R16 ;  /* 0x00000000100472ca */ /* 0x000fe200000e0000 */
[----:B------:R-:W-:Y:S01]  /*1020*/  VIADD R11, R11, 0x2 ;  /* 0x000000020b0b7836 */ /* 0x000fe20000000000 */
[----:B------:R-:W-:-:S13]  /*1030*/  R2UR UR5, R17 ;  /* 0x00000000110572ca */ /* 0x000fda00000e0000 */
[----:B------:R4:W-:Y:S02]  /*1040*/  STG.E desc[UR4][R2.64], R9 ;  /* 0x0000000902007986 */ /* 0x0009e4000c101904 */
.L_x_28:
[----:B------:R-:W-:Y:S01]  /*1050*/  IMAD.IADD R13, R11, 0x1, R7 ;  /* 0x000000010b0d7824 */ /* 0x000fe200078e0207 */
[----:B------:R-:W-:Y:S04]  /*1060*/  BSSY.RECONVERGENT B1, `(.L_x_31) ;  /* 0x0000010000017945 */ /* 0x000fe80003800200 */
[----:B------:R-:W-:-:S13]  /*1070*/  ISETP.GE.U32.AND P1, PT, R13, R8, PT ;  /* 0x000000080d00720c */ /* 0x000fda0003f26070 */
[----:B------:R-:W-:Y:S05]  /*1080*/  @P1 BRA `(.L_x_32) ;  /* 0x0000000000341947 */ /* 0x000fea0003800000 */
[----:B------:R-:W5:Y:S01]  /*1090*/  LDC.64 R14, c[0x0][0x388] ;  /* 0x0000e200ff0e7b82 */ /* 0x000f620000000a00 */
[----:B0-----:R-:W-:Y:S01]  /*10a0*/  R2UR UR4, R16 ;  /* 0x00000000100472ca */ /* 0x001fe200000e0000 */
[--C-:B------:R-:W-:Y:S01]  /*10b0*/  IMAD.IADD R19, R10, 0x1, R11.reuse ;  /* 0x000000010a137824 */ /* 0x100fe200078e020b */
[C---:B------:R-:W-:Y:S01]  /*10c0*/  R2UR UR5, R17.reuse ;  /* 0x00000000110572ca */ /* 0x040fe200000e0000 */
[----:B------:R-:W-:Y:S01]  /*10d0*/  IMAD.IADD R11, R18, 0x1, -R11 ;  /* 0x00000001120b7824 */ /* 0x000fe200078e0a0b */
[----:B------:R-:W-:Y:S02]  /*10e0*/  R2UR UR6, R16 ;  /* 0x00000000100672ca */ /* 0x000fe400000e0000 */
[----:B------:R-:W-:Y:S01]  /*10f0*/  R2UR UR7, R17 ;  /* 0x00000000110772ca */ /* 0x000fe200000e0000 */
[----:B------:R-:W0:Y:S01]  /*1100*/  LDC.64 R12, c[0x0][0x390] ;  /* 0x0000e400ff0c7b82 */ /* 0x000e220000000a00 */
[----:B-----5:R-:W-:-:S07]  /*1110*/  IMAD.WIDE R14, R19, 0x4, R14 ;  /* 0x00000004130e7825 */ /* 0x020fce00078e020e */
[----:B------:R-:W1:Y:S01]  /*1120*/  LDG.E R14, desc[UR4][R14.64] ;  /* 0x000000040e0e7981 */ /* 0x000e62000c1e1900 */
[----:B0-----:R-:W-:-:S06]  /*1130*/  IMAD.WIDE R12, R11, 0x4, R12 ;  /* 0x000000040b0c7825 */ /* 0x001fcc00078e020c */
[----:B------:R-:W1:Y:S02]  /*1140*/  LDG.E R12, desc[UR6][R12.64] ;  /* 0x000000060c0c7981 */ /* 0x000e64000c1e1900 */
[----:B-1234-:R-:W-:-:S07]  /*1150*/  FFMA R9, R14, R12, R9 ;  /* 0x0000000c0e097223 */ /* 0x01efce0000000009 */
.L_x_32:
[----:B------:R-:W-:Y:S05]  /*1160*/  BSYNC.RECONVERGENT B1 ;  /* 0x0000000000017941 */ /* 0x000fea0003800200 */
.L_x_31:
[----:B------:R-:W-:Y:S01]  /*1170*/  VIADD R7, R7, 0x1 ;  /* 0x0000000107077836 */ /* 0x000fe20000000000 */
[----:B0-----:R-:W-:Y:S02]  /*1180*/  R2UR UR4, R16 ;  /* 0x00000000100472ca */ /* 0x001fe400000e0000 */
[----:B------:R-:W-:Y:S02]  /*1190*/  R2UR UR5, R17 ;  /* 0x00000000110572ca */ /* 0x000fe400000e0000 */
[----:B------:R-:W-:-:S11]  /*11a0*/  ISETP.NE.AND P1, PT, R7, R8, PT ;  /* 0x000000080700720c */ /* 0x000fd60003f25270 */
[----:B------:R0:W-:Y:S02]  /*11b0*/  STG.E desc[UR4][R2.64], R9 ;  /* 0x0000000902007986 */ /* 0x0001e4000c101904 */
[----:B------:R-:W-:Y:S05]  /*11c0*/  @P1 BRA `(.L_x_33) ;  /* 0xfffffff0002c1947 */ /* 0x000fea000383ffff */
[----:B------:R-:W-:Y:S05]  /*11d0*/  BSYNC.RECONVERGENT B0 ;  /* 0x0000000000007941 */ /* 0x000fea0003800200 */
.L_x_17:
[----:B------:R-:W-:Y:S05]  /*11e0*/  @P0 BRA `(.L_x_34) ;  /* 0xfffffff0000c0947 */ /* 0x000fea000383ffff */
[----:B------:R-:W-:Y:S05]  /*11f0*/  EXIT ;  /* 0x000000000000794d */ /* 0x000fea0003800000 */
.L_x_35:
        /* <DEDUP_REMOVED lines=16> */
.L_x_37:


//--------------------- .nv.global.init           --------------------------
	.section	.nv.global.init,"aw",@progbits
.nv.global.init:
	.type		$str,@object
	.size		$str,($str$1 - $str)
$str:
        /*0000*/ 	.byte	0x52, 0x6f, 0x77, 0x21, 0x20, 0x62, 0x6c, 0x6f, 0x63, 0x6b, 0x3d, 0x25, 0x64, 0x2c, 0x20, 0x74
        /*0010*/ 	.byte	0x68, 0x72, 0x65, 0x61, 0x64, 0x3d, 0x25, 0x64, 0x2c, 0x20, 0x78, 0x3d, 0x25, 0x64, 0x2c, 0x20
        /*0020*/ 	.byte	0x79, 0x3d, 0x25, 0x64, 0x0a, 0x00
	.type		$str$1,@object
	.size		$str$1,(.L_1 - $str$1)
$str$1:
        /*0026*/ 	.byte	0x43, 0x6f, 0x6c, 0x75, 0x6d, 0x6e, 0x21, 0x20, 0x62, 0x6c, 0x6f, 0x63, 0x6b, 0x3d, 0x25, 0x64
        /*0036*/ 	.byte	0x2c, 0x20, 0x74, 0x68, 0x72, 0x65, 0x61, 0x64, 0x3d, 0x25, 0x64, 0x2c, 0x20, 0x78, 0x3d, 0x25
        /*0046*/ 	.byte	0x64, 0x2c, 0x20, 0x79, 0x3d, 0x25, 0x64, 0x0a, 0x00
.L_1:


//--------------------- .nv.shared.reserved.0     --------------------------
	.section	.nv.shared.reserved.0,"aw",@nobits
	.weak		__nv_reservedSMEM_offset_0_alias
	.size		__nv_reservedSMEM_offset_0_alias, 0, 64
	.other		__nv_reservedSMEM_offset_0_alias,@"STO_CUDA_RESERVED_SHARED STV_DEFAULT"
__nv_reservedSMEM_offset_0_alias:
	.zero		0
	.zero		64


//--------------------- .nv.constant0._Z23convolutionColumnDevicePfS_S_iii --------------------------
	.section	.nv.constant0._Z23convolutionColumnDevicePfS_S_iii,"a",@progbits
	.sectionflags	@""
	.align	4
.nv.constant0._Z23convolutionColumnDevicePfS_S_iii:
	.zero		932


//--------------------- .nv.constant0._Z20convolutionRowDevicePfS_S_iii --------------------------
	.section	.nv.constant0._Z20convolutionRowDevicePfS_S_iii,"a",@progbits
	.sectionflags	@""
	.align	4
.nv.constant0._Z20convolutionRowDevicePfS_S_iii:
	.zero		932


//--------------------- SYMBOLS --------------------------

	.type		.nv.reservedSmem.offset0,@object
	.size		.nv.reservedSmem.offset0,0x4
	.type		vprintf,@function
